	.target	sm_90a

	.elftype	@"ET_EXEC"


//--------------------- .note.nv.tkinfo           --------------------------
	.section	.note.nv.tkinfo,"",@"SHT_NOTE"
	.sectionflags	@"SHF_NOTE_NV_TKINFO"
	.tkinfo
        /*0018*/ 	.word	0x00000002
        /*0030*/ 	.string	""
        /*0030*/ 	.string	"ptxas"
        /*0030*/ 	.string	"Cuda compilation tools, release 13.0, V13.0.88"
        /*0030*/ 	.string	"Build cuda_13.0.r13.0/compiler.36424714_0"
        /*0030*/ 	.string	"-arch sm_90a -m 64 "



//--------------------- .note.nv.cuinfo           --------------------------
	.section	.note.nv.cuinfo,"",@"SHT_NOTE"
	.sectionflags	@"SHF_NOTE_NV_CUINFO"
        /*0018*/ 	.short	0x0002
        /*001a*/ 	.short	0x005a
        /*001c*/ 	.short	0x0082
	.zero		2


//--------------------- .nv.info                  --------------------------
	.section	.nv.info,"",@"SHT_CUDA_INFO"
	.align	4


	//----- nvinfo : EIATTR_REGCOUNT
	.align		4
        /*0000*/ 	.byte	0x04, 0x2f
        /*0002*/ 	.short	(.L_15 - .L_14)
	.align		4
.L_14:
        /*0004*/ 	.word	index@(_ZN7cutlass13device_kernelINS_4gemm6kernel13GemmUniversalIN4cute5tupleIJiiiiEEENS1_10collective13CollectiveMmaINS1_34MainloopSm90TmaGmmaWarpSpecializedILi18ENS5_IJNS4_1CILi4EEESB_NSA_ILi1EEEEEENS1_32KernelTmaWarpSpecializedPingpongEEENS5_IJNSA_ILi64EEENSA_ILi128EEENSA_ILi32EEEEEENS_6half_tENS5_IJlSC_lEEESK_SL_NS4_8TiledMMAINS4_8MMA_AtomIJNS4_4SM904GMMA26MMA_64x128x16_F32F16F16_SSILNSP_5MajorE0ELSR_0ELNSP_7ScaleInE1ELSS_1EEEEEENS4_6LayoutINS5_IJSC_SC_SC_EEENS5_IJNSA_ILi0EEESX_SX_EEEEENS5_IJNS4_10UnderscoreES10_S10_EEEEENS4_23SM90_TMA_LOAD_MULTICASTENS4_14ComposedLayoutINS4_7SwizzleILi2ELi4ELi3EEENS4_18smem_ptr_flag_bitsILi16EEENSV_INS5_IJNSA_ILi8EEESI_EEENS5_IJSI_SC_EEEEEEEvNS4_8identityES13_S1D_vS1E_EENS_8epilogue10collective6detail29Sm90TmaWarpSpecializedAdapterINS1H_15DefaultEpilogueISK_SL_SL_NS1G_6thread17LinearCombinationISK_Li1EffLNS1L_9ScaleType4KindE0ELNS_15FloatRoundStyleE2ESK_EENS1_15EpilogueDefaultEEEEEvvEEEEvNT_6ParamsE)
        /*0008*/ 	.word	0x000000a8


	//----- nvinfo : EIATTR_FRAME_SIZE
	.align		4
.L_15:
        /*000c*/ 	.byte	0x04, 0x11
        /*000e*/ 	.short	(.L_17 - .L_16)
	.align		4
.L_16:
        /*0010*/ 	.word	index@(_ZN7cutlass13device_kernelINS_4gemm6kernel13GemmUniversalIN4cute5tupleIJiiiiEEENS1_10collective13CollectiveMmaINS1_34MainloopSm90TmaGmmaWarpSpecializedILi18ENS5_IJNS4_1CILi4EEESB_NSA_ILi1EEEEEENS1_32KernelTmaWarpSpecializedPingpongEEENS5_IJNSA_ILi64EEENSA_ILi128EEENSA_ILi32EEEEEENS_6half_tENS5_IJlSC_lEEESK_SL_NS4_8TiledMMAINS4_8MMA_AtomIJNS4_4SM904GMMA26MMA_64x128x16_F32F16F16_SSILNSP_5MajorE0ELSR_0ELNSP_7ScaleInE1ELSS_1EEEEEENS4_6LayoutINS5_IJSC_SC_SC_EEENS5_IJNSA_ILi0EEESX_SX_EEEEENS5_IJNS4_10UnderscoreES10_S10_EEEEENS4_23SM90_TMA_LOAD_MULTICASTENS4_14ComposedLayoutINS4_7SwizzleILi2ELi4ELi3EEENS4_18smem_ptr_flag_bitsILi16EEENSV_INS5_IJNSA_ILi8EEESI_EEENS5_IJSI_SC_EEEEEEEvNS4_8identityES13_S1D_vS1E_EENS_8epilogue10collective6detail29Sm90TmaWarpSpecializedAdapterINS1H_15DefaultEpilogueISK_SL_SL_NS1G_6thread17LinearCombinationISK_Li1EffLNS1L_9ScaleType4KindE0ELNS_15FloatRoundStyleE2ESK_EENS1_15EpilogueDefaultEEEEEvvEEEEvNT_6ParamsE)
        /*0014*/ 	.word	0x00000008


	//----- nvinfo : EIATTR_MIN_STACK_SIZE
	.align		4
.L_17:
        /*0018*/ 	.byte	0x04, 0x12
        /*001a*/ 	.short	(.L_19 - .L_18)
	.align		4
.L_18:
        /*001c*/ 	.word	index@(_ZN7cutlass13device_kernelINS_4gemm6kernel13GemmUniversalIN4cute5tupleIJiiiiEEENS1_10collective13CollectiveMmaINS1_34MainloopSm90TmaGmmaWarpSpecializedILi18ENS5_IJNS4_1CILi4EEESB_NSA_ILi1EEEEEENS1_32KernelTmaWarpSpecializedPingpongEEENS5_IJNSA_ILi64EEENSA_ILi128EEENSA_ILi32EEEEEENS_6half_tENS5_IJlSC_lEEESK_SL_NS4_8TiledMMAINS4_8MMA_AtomIJNS4_4SM904GMMA26MMA_64x128x16_F32F16F16_SSILNSP_5MajorE0ELSR_0ELNSP_7ScaleInE1ELSS_1EEEEEENS4_6LayoutINS5_IJSC_SC_SC_EEENS5_IJNSA_ILi0EEESX_SX_EEEEENS5_IJNS4_10UnderscoreES10_S10_EEEEENS4_23SM90_TMA_LOAD_MULTICASTENS4_14ComposedLayoutINS4_7SwizzleILi2ELi4ELi3EEENS4_18smem_ptr_flag_bitsILi16EEENSV_INS5_IJNSA_ILi8EEESI_EEENS5_IJSI_SC_EEEEEEEvNS4_8identityES13_S1D_vS1E_EENS_8epilogue10collective6detail29Sm90TmaWarpSpecializedAdapterINS1H_15DefaultEpilogueISK_SL_SL_NS1G_6thread17LinearCombinationISK_Li1EffLNS1L_9ScaleType4KindE0ELNS_15FloatRoundStyleE2ESK_EENS1_15EpilogueDefaultEEEEEvvEEEEvNT_6ParamsE)
        /*0020*/ 	.word	0x00000008
.L_19:


//--------------------- .nv.compat                --------------------------
	.section	.nv.compat,"",@"SHT_CUDA_COMPAT_INFO"
	.align	4
        /*0000*/ 	.byte	0x02, 0x09, 0x01, 0x00, 0x02, 0x02, 0x04, 0x00, 0x02, 0x05, 0x05, 0x00, 0x03, 0x07, 0x01, 0x01
        /*0010*/ 	.byte	0x02, 0x03, 0x01, 0x00, 0x02, 0x06, 0x01, 0x00, 0x04, 0x0b, 0x08, 0x00, 0x00, 0x00, 0x00, 0x00
        /*0020*/ 	.byte	0x00, 0x00, 0x00, 0x00


//--------------------- .nv.info._ZN7cutlass13device_kernelINS_4gemm6kernel13GemmUniversalIN4cute5tupleIJiiiiEEENS1_10collective13CollectiveMmaINS1_34MainloopSm90TmaGmmaWarpSpecializedILi18ENS5_IJNS4_1CILi4EEESB_NSA_ILi1EEEEEENS1_32KernelTmaWarpSpecializedPingpongEEENS5_IJNSA_ILi64EEENSA_ILi128EEENSA_ILi32EEEEEENS_6half_tENS5_IJlSC_lEEESK_SL_NS4_8TiledMMAINS4_8MMA_AtomIJNS4_4SM904GMMA26MMA_64x128x16_F32F16F16_SSILNSP_5MajorE0ELSR_0ELNSP_7ScaleInE1ELSS_1EEEEEENS4_6LayoutINS5_IJSC_SC_SC_EEENS5_IJNSA_ILi0EEESX_SX_EEEEENS5_IJNS4_10UnderscoreES10_S10_EEEEENS4_23SM90_TMA_LOAD_MULTICASTENS4_14ComposedLayoutINS4_7SwizzleILi2ELi4ELi3EEENS4_18smem_ptr_flag_bitsILi16EEENSV_INS5_IJNSA_ILi8EEESI_EEENS5_IJSI_SC_EEEEEEEvNS4_8identityES13_S1D_vS1E_EENS_8epilogue10collective6detail29Sm90TmaWarpSpecializedAdapterINS1H_15DefaultEpilogueISK_SL_SL_NS1G_6thread17LinearCombinationISK_Li1EffLNS1L_9ScaleType4KindE0ELNS_15FloatRoundStyleE2ESK_EENS1_15EpilogueDefaultEEEEEvvEEEEvNT_6ParamsE --------------------------
	.section	.nv.info._ZN7cutlass13device_kernelINS_4gemm6kernel13GemmUniversalIN4cute5tupleIJiiiiEEENS1_10collective13CollectiveMmaINS1_34MainloopSm90TmaGmmaWarpSpecializedILi18ENS5_IJNS4_1CILi4EEESB_NSA_ILi1EEEEEENS1_32KernelTmaWarpSpecializedPingpongEEENS5_IJNSA_ILi64EEENSA_ILi128EEENSA_ILi32EEEEEENS_6half_tENS5_IJlSC_lEEESK_SL_NS4_8TiledMMAINS4_8MMA_AtomIJNS4_4SM904GMMA26MMA_64x128x16_F32F16F16_SSILNSP_5MajorE0ELSR_0ELNSP_7ScaleInE1ELSS_1EEEEEENS4_6LayoutINS5_IJSC_SC_SC_EEENS5_IJNSA_ILi0EEESX_SX_EEEEENS5_IJNS4_10UnderscoreES10_S10_EEEEENS4_23SM90_TMA_LOAD_MULTICASTENS4_14ComposedLayoutINS4_7SwizzleILi2ELi4ELi3EEENS4_18smem_ptr_flag_bitsILi16EEENSV_INS5_IJNSA_ILi8EEESI_EEENS5_IJSI_SC_EEEEEEEvNS4_8identityES13_S1D_vS1E_EENS_8epilogue10collective6detail29Sm90TmaWarpSpecializedAdapterINS1H_15DefaultEpilogueISK_SL_SL_NS1G_6thread17LinearCombinationISK_Li1EffLNS1L_9ScaleType4KindE0ELNS_15FloatRoundStyleE2ESK_EENS1_15EpilogueDefaultEEEEEvvEEEEvNT_6ParamsE,"",@"SHT_CUDA_INFO"
	.sectionflags	@""
	.align	4


	//----- nvinfo : EIATTR_CUDA_API_VERSION
	.align		4
        /*0000*/ 	.byte	0x04, 0x37
        /*0002*/ 	.short	(.L_21 - .L_20)
.L_20:
        /*0004*/ 	.word	0x00000082


	//----- nvinfo : EIATTR_KPARAM_INFO
	.align		4
.L_21:
        /*0008*/ 	.byte	0x04, 0x17
        /*000a*/ 	.short	(.L_23 - .L_22)
.L_22:
        /*000c*/ 	.word	0x00000000
        /*0010*/ 	.short	0x0000
        /*0012*/ 	.short	0x0070
        /*0014*/ 	.byte	0x00, 0xf0, 0x01, 0x10


	//----- nvinfo : EIATTR_SPARSE_MMA_MASK
	.align		4
.L_23:
        /*0018*/ 	.byte	0x03, 0x50
        /*001a*/ 	.short	0x0000


	//----- nvinfo : EIATTR_MAXREG_COUNT
	.align		4
        /*001c*/ 	.byte	0x03, 0x1b
        /*001e*/ 	.short	0x00a8


	//----- nvinfo : EIATTR_NUM_BARRIERS
	.align		4
        /*0020*/ 	.byte	0x02, 0x4c
        /*0022*/ 	.byte	0x01
	.zero		1


	//----- nvinfo : EIATTR_EXTERNS
	.align		4
        /*0024*/ 	.byte	0x04, 0x0f
        /*0026*/ 	.short	(.L_25 - .L_24)


	//   ....[0]....
	.align		4
.L_24:
        /*0028*/ 	.word	index@(__assertfail)


	//----- nvinfo : EIATTR_ANNOTATIONS
	.align		4
.L_25:
        /*002c*/ 	.byte	0x04, 0x55
        /*002e*/ 	.short	(.L_27 - .L_26)


	//   ....[0]....
.L_26:
        /*0030*/ 	.word	0x00000001
        /*0034*/ 	.byte	0xc0, 0x0f, 0x00, 0x00, 0x01, 0x00, 0x00, 0x00, 0xb0, 0x63, 0x00, 0x00, 0x01, 0x00, 0x00, 0x00
        /*0044*/ 	.byte	0x80, 0x71, 0x00, 0x00


	//----- nvinfo : EIATTR_MERCURY_ISA_VERSION
	.align		4
.L_27:
        /*0048*/ 	.byte	0x03, 0x5f
        /*004a*/ 	.short	0x0101


	//----- nvinfo : EIATTR_INT_WARP_WIDE_INSTR_OFFSETS
	.align		4
        /*004c*/ 	.byte	0x04, 0x31
        /*004e*/ 	.short	(.L_29 - .L_28)


	//   ....[0]....
.L_28:
        /*0050*/ 	.word	0x00000790


	//   ....[1]....
        /*0054*/ 	.word	0x000007b0


	//   ....[2]....
        /*0058*/ 	.word	0x000007d0


	//   ....[3]....
        /*005c*/ 	.word	0x000008c0


	//   ....[4]....
        /*0060*/ 	.word	0x000008e0


	//   ....[5]....
        /*0064*/ 	.word	0x000008f0


	//   ....[6]....
        /*0068*/ 	.word	0x000009a0


	//   ....[7]....
        /*006c*/ 	.word	0x000009f0


	//   ....[8]....
        /*0070*/ 	.word	0x00002030


	//----- nvinfo : EIATTR_COOP_GROUP_MASK_REGIDS
	.align		4
.L_29:
        /*0074*/ 	.byte	0x04, 0x29
        /*0076*/ 	.short	(.L_31 - .L_30)


	//   ....[0]....
.L_30:
        /*0078*/ 	.word	0xffffffff


	//   ....[1]....
        /*007c*/ 	.word	0xffffffff


	//   ....[2]....
        /*0080*/ 	.word	0xffffffff


	//   ....[3]....
        /*0084*/ 	.word	0xffffffff


	//   ....[4]....
        /*0088*/ 	.word	0xffffffff


	//   ....[5]....
        /*008c*/ 	.word	0xffffffff


	//   ....[6]....
        /*0090*/ 	.word	0xffffffff


	//----- nvinfo : EIATTR_COOP_GROUP_INSTR_OFFSETS
	.align		4
.L_31:
        /*0094*/ 	.byte	0x04, 0x28
        /*0096*/ 	.short	(.L_33 - .L_32)


	//   ....[0]....
.L_32:
        /*0098*/ 	.word	0x00000070


	//   ....[1]....
        /*009c*/ 	.word	0x00000080


	//   ....[2]....
        /*00a0*/ 	.word	0x00000140


	//   ....[3]....
        /*00a4*/ 	.word	0x00000520


	//   ....[4]....
        /*00a8*/ 	.word	0x00000560


	//   ....[5]....
        /*00ac*/ 	.word	0x00000910


	//   ....[6]....
        /*00b0*/ 	.word	0x00000b60


	//----- nvinfo : EIATTR_REG_RECONFIG
	.align		4
.L_33:
        /*00b4*/ 	.byte	0x01, 0x54
	.zero		2


	//----- nvinfo : EIATTR_SYSCALL_OFFSETS
	.align		4
        /*00b8*/ 	.byte	0x04, 0x46
        /*00ba*/ 	.short	(.L_35 - .L_34)


	//   ....[0]....
.L_34:
        /*00bc*/ 	.word	0x00001a70


	//----- nvinfo : EIATTR_MBARRIER_INSTR_OFFSETS
	.align		4
.L_35:
        /*00c0*/ 	.byte	0x04, 0x39
        /*00c2*/ 	.short	(.L_37 - .L_36)


	//   ....[0]....
.L_36:
        /*00c4*/ 	.word	0x000002a0
        /*00c8*/ 	.word	0x000000ff
        /*00cc*/ 	.word	0x00000000
        /*00d0*/ 	.short	0x0100
        /*00d2*/ 	.byte	0x08
	.zero		1


	//   ....[1]....
        /*00d4*/ 	.word	0x000002b0
        /*00d8*/ 	.word	0x000000ff
        /*00dc*/ 	.word	0x00000090
        /*00e0*/ 	.short	0x0100
        /*00e2*/ 	.byte	0x08
	.zero		1


	//   ....[2]....
        /*00e4*/ 	.word	0x000002c0
        /*00e8*/ 	.word	0x000000ff
        /*00ec*/ 	.word	0x00000008
        /*00f0*/ 	.short	0x0100
        /*00f2*/ 	.byte	0x08
	.zero		1


	//   ....[3]....
        /*00f4*/ 	.word	0x000002d0
        /*00f8*/ 	.word	0x000000ff
        /*00fc*/ 	.word	0x00000098
        /*0100*/ 	.short	0x0100
        /*0102*/ 	.byte	0x08
	.zero		1


	//   ....[4]....
        /*0104*/ 	.word	0x000002e0
        /*0108*/ 	.word	0x000000ff
        /*010c*/ 	.word	0x00000010
        /*0110*/ 	.short	0x0100
        /*0112*/ 	.byte	0x08
	.zero		1


	//   ....[5]....
        /*0114*/ 	.word	0x000002f0
        /*0118*/ 	.word	0x000000ff
        /*011c*/ 	.word	0x000000a0
        /*0120*/ 	.short	0x0100
        /*0122*/ 	.byte	0x08
	.zero		1


	//   ....[6]....
        /*0124*/ 	.word	0x00000300
        /*0128*/ 	.word	0x000000ff
        /*012c*/ 	.word	0x00000018
        /*0130*/ 	.short	0x0100
        /*0132*/ 	.byte	0x08
	.zero		1


	//   ....[7]....
        /*0134*/ 	.word	0x00000310
        /*0138*/ 	.word	0x000000ff
        /*013c*/ 	.word	0x000000a8
        /*0140*/ 	.short	0x0100
        /*0142*/ 	.byte	0x08
	.zero		1


	//   ....[8]....
        /*0144*/ 	.word	0x00000320
        /*0148*/ 	.word	0x000000ff
        /*014c*/ 	.word	0x00000020
        /*0150*/ 	.short	0x0100
        /*0152*/ 	.byte	0x08
	.zero		1


	//   ....[9]....
        /*0154*/ 	.word	0x00000330
        /*0158*/ 	.word	0x000000ff
        /*015c*/ 	.word	0x000000b0
        /*0160*/ 	.short	0x0100
        /*0162*/ 	.byte	0x08
	.zero		1


	//   ....[10]....
        /*0164*/ 	.word	0x00000340
        /*0168*/ 	.word	0x000000ff
        /*016c*/ 	.word	0x00000028
        /*0170*/ 	.short	0x0100
        /*0172*/ 	.byte	0x08
	.zero		1


	//   ....[11]....
        /*0174*/ 	.word	0x00000350
        /*0178*/ 	.word	0x000000ff
        /*017c*/ 	.word	0x000000b8
        /*0180*/ 	.short	0x0100
        /*0182*/ 	.byte	0x08
	.zero		1


	//   ....[12]....
        /*0184*/ 	.word	0x00000360
        /*0188*/ 	.word	0x000000ff
        /*018c*/ 	.word	0x00000030
        /*0190*/ 	.short	0x0100
        /*0192*/ 	.byte	0x08
	.zero		1


	//   ....[13]....
        /*0194*/ 	.word	0x00000370
        /*0198*/ 	.word	0x000000ff
        /*019c*/ 	.word	0x000000c0
        /*01a0*/ 	.short	0x0100
        /*01a2*/ 	.byte	0x08
	.zero		1


	//   ....[14]....
        /*01a4*/ 	.word	0x00000380
        /*01a8*/ 	.word	0x000000ff
        /*01ac*/ 	.word	0x00000038
        /*01b0*/ 	.short	0x0100
        /*01b2*/ 	.byte	0x08
	.zero		1


	//   ....[15]....
        /*01b4*/ 	.word	0x00000390
        /*01b8*/ 	.word	0x000000ff
        /*01bc*/ 	.word	0x000000c8
        /*01c0*/ 	.short	0x0100
        /*01c2*/ 	.byte	0x08
	.zero		1


	//   ....[16]....
        /*01c4*/ 	.word	0x000003a0
        /*01c8*/ 	.word	0x000000ff
        /*01cc*/ 	.word	0x00000040
        /*01d0*/ 	.short	0x0100
        /*01d2*/ 	.byte	0x08
	.zero		1


	//   ....[17]....
        /*01d4*/ 	.word	0x000003b0
        /*01d8*/ 	.word	0x000000ff
        /*01dc*/ 	.word	0x000000d0
        /*01e0*/ 	.short	0x0100
        /*01e2*/ 	.byte	0x08
	.zero		1


	//   ....[18]....
        /*01e4*/ 	.word	0x000003c0
        /*01e8*/ 	.word	0x000000ff
        /*01ec*/ 	.word	0x00000048
        /*01f0*/ 	.short	0x0100
        /*01f2*/ 	.byte	0x08
	.zero		1


	//   ....[19]....
        /*01f4*/ 	.word	0x000003d0
        /*01f8*/ 	.word	0x000000ff
        /*01fc*/ 	.word	0x000000d8
        /*0200*/ 	.short	0x0100
        /*0202*/ 	.byte	0x08
	.zero		1


	//   ....[20]....
        /*0204*/ 	.word	0x000003e0
        /*0208*/ 	.word	0x000000ff
        /*020c*/ 	.word	0x00000050
        /*0210*/ 	.short	0x0100
        /*0212*/ 	.byte	0x08
	.zero		1


	//   ....[21]....
        /*0214*/ 	.word	0x000003f0
        /*0218*/ 	.word	0x000000ff
        /*021c*/ 	.word	0x000000e0
        /*0220*/ 	.short	0x0100
        /*0222*/ 	.byte	0x08
	.zero		1


	//   ....[22]....
        /*0224*/ 	.word	0x00000400
        /*0228*/ 	.word	0x000000ff
        /*022c*/ 	.word	0x00000058
        /*0230*/ 	.short	0x0100
        /*0232*/ 	.byte	0x08
	.zero		1


	//   ....[23]....
        /*0234*/ 	.word	0x00000410
        /*0238*/ 	.word	0x000000ff
        /*023c*/ 	.word	0x000000e8
        /*0240*/ 	.short	0x0100
        /*0242*/ 	.byte	0x08
	.zero		1


	//   ....[24]....
        /*0244*/ 	.word	0x00000420
        /*0248*/ 	.word	0x000000ff
        /*024c*/ 	.word	0x00000060
        /*0250*/ 	.short	0x0100
        /*0252*/ 	.byte	0x08
	.zero		1


	//   ....[25]....
        /*0254*/ 	.word	0x00000430
        /*0258*/ 	.word	0x000000ff
        /*025c*/ 	.word	0x000000f0
        /*0260*/ 	.short	0x0100
        /*0262*/ 	.byte	0x08
	.zero		1


	//   ....[26]....
        /*0264*/ 	.word	0x00000440
        /*0268*/ 	.word	0x000000ff
        /*026c*/ 	.word	0x00000068
        /*0270*/ 	.short	0x0100
        /*0272*/ 	.byte	0x08
	.zero		1


	//   ....[27]....
        /*0274*/ 	.word	0x00000450
        /*0278*/ 	.word	0x000000ff
        /*027c*/ 	.word	0x000000f8
        /*0280*/ 	.short	0x0100
        /*0282*/ 	.byte	0x08
	.zero		1


	//   ....[28]....
        /*0284*/ 	.word	0x00000460
        /*0288*/ 	.word	0x000000ff
        /*028c*/ 	.word	0x00000070
        /*0290*/ 	.short	0x0100
        /*0292*/ 	.byte	0x08
	.zero		1


	//   ....[29]....
        /*0294*/ 	.word	0x00000470
        /*0298*/ 	.word	0x000000ff
        /*029c*/ 	.word	0x00000100
        /*02a0*/ 	.short	0x0100
        /*02a2*/ 	.byte	0x08
	.zero		1


	//   ....[30]....
        /*02a4*/ 	.word	0x00000480
        /*02a8*/ 	.word	0x000000ff
        /*02ac*/ 	.word	0x00000078
        /*02b0*/ 	.short	0x0100
        /*02b2*/ 	.byte	0x08
	.zero		1


	//   ....[31]....
        /*02b4*/ 	.word	0x00000490
        /*02b8*/ 	.word	0x000000ff
        /*02bc*/ 	.word	0x00000108
        /*02c0*/ 	.short	0x0100
        /*02c2*/ 	.byte	0x08
	.zero		1


	//   ....[32]....
        /*02c4*/ 	.word	0x000004a0
        /*02c8*/ 	.word	0x000000ff
        /*02cc*/ 	.word	0x00000080
        /*02d0*/ 	.short	0x0100
        /*02d2*/ 	.byte	0x08
	.zero		1


	//   ....[33]....
        /*02d4*/ 	.word	0x000004b0
        /*02d8*/ 	.word	0x000000ff
        /*02dc*/ 	.word	0x00000110
        /*02e0*/ 	.short	0x0100
        /*02e2*/ 	.byte	0x08
	.zero		1


	//   ....[34]....
        /*02e4*/ 	.word	0x000004c0
        /*02e8*/ 	.word	0x000000ff
        /*02ec*/ 	.word	0x00000088
        /*02f0*/ 	.short	0x0100
        /*02f2*/ 	.byte	0x08
	.zero		1


	//   ....[35]....
        /*02f4*/ 	.word	0x000004d0
        /*02f8*/ 	.word	0x000000ff
        /*02fc*/ 	.word	0x00000118
        /*0300*/ 	.short	0x0100
        /*0302*/ 	.byte	0x08
	.zero		1


	//   ....[36]....
        /*0304*/ 	.word	0x00000a20
        /*0308*/ 	.word	0x000000ff
        /*030c*/ 	.word	0x00000150
        /*0310*/ 	.short	0x0100
        /*0312*/ 	.byte	0x08
	.zero		1


	//   ....[37]....
        /*0314*/ 	.word	0x00000ab0
        /*0318*/ 	.word	0x000000ff
        /*031c*/ 	.word	0x00000158
        /*0320*/ 	.short	0x0100
        /*0322*/ 	.byte	0x08
	.zero		1


	//   ....[38]....
        /*0324*/ 	.word	0x00000ae0
        /*0328*/ 	.word	0x000000ff
        /*032c*/ 	.word	0x00000130
        /*0330*/ 	.short	0x0100
        /*0332*/ 	.byte	0x09
	.zero		1


	//   ....[39]....
        /*0334*/ 	.word	0x00000af0
        /*0338*/ 	.word	0x000000ff
        /*033c*/ 	.word	0x00000138
        /*0340*/ 	.short	0x0100
        /*0342*/ 	.byte	0x09
	.zero		1


	//   ....[40]....
        /*0344*/ 	.word	0x00000b00
        /*0348*/ 	.word	0x000000ff
        /*034c*/ 	.word	0x00000140
        /*0350*/ 	.short	0x0100
        /*0352*/ 	.byte	0x09
	.zero		1


	//   ....[41]....
        /*0354*/ 	.word	0x00000b10
        /*0358*/ 	.word	0x000000ff
        /*035c*/ 	.word	0x00000148
        /*0360*/ 	.short	0x0100
        /*0362*/ 	.byte	0x09
	.zero		1


	//   ....[42]....
        /*0364*/ 	.word	0x00001950
        /*0368*/ 	.word	0x0000005f
        /*036c*/ 	.word	0x00000000
        /*0370*/ 	.short	0x010a
        /*0372*/ 	.byte	0x2a
	.zero		1


	//   ....[43]....
        /*0374*/ 	.word	0x00001af0
        /*0378*/ 	.word	0x00000003
        /*037c*/ 	.word	0x00000000
        /*0380*/ 	.short	0x010a
        /*0382*/ 	.byte	0x3f
	.zero		1


	//   ....[44]....
        /*0384*/ 	.word	0x00001b30
        /*0388*/ 	.word	0x00000003
        /*038c*/ 	.word	0x00000000
        /*0390*/ 	.short	0x010a
        /*0392*/ 	.byte	0x3f
	.zero		1


	//   ....[45]....
        /*0394*/ 	.word	0x00001d30
        /*0398*/ 	.word	0x000000ff
        /*039c*/ 	.word	0x00000000
        /*03a0*/ 	.short	0x010a
        /*03a2*/ 	.byte	0x04
	.zero		1


	//   ....[46]....
        /*03a4*/ 	.word	0x00001d70
        /*03a8*/ 	.word	0x000000ff
        /*03ac*/ 	.word	0x00000000
        /*03b0*/ 	.short	0x010a
        /*03b2*/ 	.byte	0x04
	.zero		1


	//   ....[47]....
        /*03b4*/ 	.word	0x00001ed0
        /*03b8*/ 	.word	0x00000005
        /*03bc*/ 	.word	0x00000000
        /*03c0*/ 	.short	0x0101
        /*03c2*/ 	.byte	0x3f
	.zero		1


	//   ....[48]....
        /*03c4*/ 	.word	0x00001fd0
        /*03c8*/ 	.word	0x00000060
        /*03cc*/ 	.word	0x00000000
        /*03d0*/ 	.short	0x0101
        /*03d2*/ 	.byte	0x2f
	.zero		1


	//   ....[49]....
        /*03d4*/ 	.word	0x000020d0
        /*03d8*/ 	.word	0x00000003
        /*03dc*/ 	.word	0x00000000
        /*03e0*/ 	.short	0x0101
        /*03e2*/ 	.byte	0x3f
	.zero		1


	//   ....[50]....
        /*03e4*/ 	.word	0x00002190
        /*03e8*/ 	.word	0x0000005f
        /*03ec*/ 	.word	0x00000010
        /*03f0*/ 	.short	0x010a
        /*03f2*/ 	.byte	0x2a
	.zero		1


	//   ....[51]....
        /*03f4*/ 	.word	0x000063d0
        /*03f8*/ 	.word	0x00000062
        /*03fc*/ 	.word	0x00000000
        /*0400*/ 	.short	0x0101
        /*0402*/ 	.byte	0x2f
	.zero		1


	//   ....[52]....
        /*0404*/ 	.word	0x00006ea0
        /*0408*/ 	.word	0x0000000a
        /*040c*/ 	.word	0x00000090
        /*0410*/ 	.short	0x010a
        /*0412*/ 	.byte	0x3f
	.zero		1


	//   ....[53]....
        /*0414*/ 	.word	0x00007290
        /*0418*/ 	.word	0x00000005
        /*041c*/ 	.word	0x00000158
        /*0420*/ 	.short	0x0101
        /*0422*/ 	.byte	0x3f
	.zero		1


	//   ....[54]....
        /*0424*/ 	.word	0x00007a10
        /*0428*/ 	.word	0x00000009
        /*042c*/ 	.word	0x00000000
        /*0430*/ 	.short	0x010a
        /*0432*/ 	.byte	0x3f
	.zero		1


	//   ....[55]....
        /*0434*/ 	.word	0x00007a90
        /*0438*/ 	.word	0x00000008
        /*043c*/ 	.word	0x00000000
        /*0440*/ 	.short	0x010a
        /*0442*/ 	.byte	0x3f
	.zero		1


	//   ....[56]....
        /*0444*/ 	.word	0x00007b20
        /*0448*/ 	.word	0x00000009
        /*044c*/ 	.word	0x00000000
        /*0450*/ 	.short	0x010a
        /*0452*/ 	.byte	0x3f
	.zero		1


	//   ....[57]....
        /*0454*/ 	.word	0x00007bb0
        /*0458*/ 	.word	0x00000008
        /*045c*/ 	.word	0x00000000
        /*0460*/ 	.short	0x010a
        /*0462*/ 	.byte	0x3f
	.zero		1


	//   ....[58]....
        /*0464*/ 	.word	0x00007c40
        /*0468*/ 	.word	0x00000009
        /*046c*/ 	.word	0x00000000
        /*0470*/ 	.short	0x010a
        /*0472*/ 	.byte	0x3f
	.zero		1


	//   ....[59]....
        /*0474*/ 	.word	0x00007cd0
        /*0478*/ 	.word	0x00000008
        /*047c*/ 	.word	0x00000000
        /*0480*/ 	.short	0x010a
        /*0482*/ 	.byte	0x3f
	.zero		1


	//   ....[60]....
        /*0484*/ 	.word	0x00007d60
        /*0488*/ 	.word	0x00000009
        /*048c*/ 	.word	0x00000000
        /*0490*/ 	.short	0x010a
        /*0492*/ 	.byte	0x3f
	.zero		1


	//   ....[61]....
        /*0494*/ 	.word	0x00007df0
        /*0498*/ 	.word	0x00000008
        /*049c*/ 	.word	0x00000000
        /*04a0*/ 	.short	0x010a
        /*04a2*/ 	.byte	0x3f
	.zero		1


	//   ....[62]....
        /*04a4*/ 	.word	0x00007e80
        /*04a8*/ 	.word	0x00000009
        /*04ac*/ 	.word	0x00000000
        /*04b0*/ 	.short	0x010a
        /*04b2*/ 	.byte	0x3f
	.zero		1


	//   ....[63]....
        /*04b4*/ 	.word	0x00007f10
        /*04b8*/ 	.word	0x00000008
        /*04bc*/ 	.word	0x00000000
        /*04c0*/ 	.short	0x010a
        /*04c2*/ 	.byte	0x3f
	.zero		1


	//   ....[64]....
        /*04c4*/ 	.word	0x00007fa0
        /*04c8*/ 	.word	0x00000009
        /*04cc*/ 	.word	0x00000000
        /*04d0*/ 	.short	0x010a
        /*04d2*/ 	.byte	0x3f
	.zero		1


	//   ....[65]....
        /*04d4*/ 	.word	0x00008030
        /*04d8*/ 	.word	0x00000008
        /*04dc*/ 	.word	0x00000000
        /*04e0*/ 	.short	0x010a
        /*04e2*/ 	.byte	0x3f
	.zero		1


	//   ....[66]....
        /*04e4*/ 	.word	0x000080c0
        /*04e8*/ 	.word	0x00000009
        /*04ec*/ 	.word	0x00000000
        /*04f0*/ 	.short	0x010a
        /*04f2*/ 	.byte	0x3f
	.zero		1


	//   ....[67]....
        /*04f4*/ 	.word	0x00008150
        /*04f8*/ 	.word	0x00000008
        /*04fc*/ 	.word	0x00000000
        /*0500*/ 	.short	0x010a
        /*0502*/ 	.byte	0x3f
	.zero		1


	//   ....[68]....
        /*0504*/ 	.word	0x000081e0
        /*0508*/ 	.word	0x00000009
        /*050c*/ 	.word	0x00000000
        /*0510*/ 	.short	0x010a
        /*0512*/ 	.byte	0x3f
	.zero		1


	//   ....[69]....
        /*0514*/ 	.word	0x00008270
        /*0518*/ 	.word	0x00000008
        /*051c*/ 	.word	0x00000000
        /*0520*/ 	.short	0x010a
        /*0522*/ 	.byte	0x3f
	.zero		1


	//   ....[70]....
        /*0524*/ 	.word	0x00008300
        /*0528*/ 	.word	0x0000000b
        /*052c*/ 	.word	0x00000000
        /*0530*/ 	.short	0x010a
        /*0532*/ 	.byte	0x3f
	.zero		1


	//   ....[71]....
        /*0534*/ 	.word	0x00008390
        /*0538*/ 	.word	0x00000003
        /*053c*/ 	.word	0x00000000
        /*0540*/ 	.short	0x010a
        /*0542*/ 	.byte	0x3f
	.zero		1


	//   ....[72]....
        /*0544*/ 	.word	0x000083f0
        /*0548*/ 	.word	0x00000061
        /*054c*/ 	.word	0x00000000
        /*0550*/ 	.short	0x010a
        /*0552*/ 	.byte	0x3f
	.zero		1


	//   ....[73]....
        /*0554*/ 	.word	0x00008440
        /*0558*/ 	.word	0x00000003
        /*055c*/ 	.word	0x00000000
        /*0560*/ 	.short	0x010a
        /*0562*/ 	.byte	0x3f
	.zero		1


	//   ....[74]....
        /*0564*/ 	.word	0x000084a0
        /*0568*/ 	.word	0x00000005
        /*056c*/ 	.word	0x00000000
        /*0570*/ 	.short	0x010a
        /*0572*/ 	.byte	0x3f
	.zero		1


	//   ....[75]....
        /*0574*/ 	.word	0x000084f0
        /*0578*/ 	.word	0x00000061
        /*057c*/ 	.word	0x00000010
        /*0580*/ 	.short	0x010a
        /*0582*/ 	.byte	0x3f
	.zero		1


	//   ....[76]....
        /*0584*/ 	.word	0x000085c0
        /*0588*/ 	.word	0x0000000a
        /*058c*/ 	.word	0x00000090
        /*0590*/ 	.short	0x010a
        /*0592*/ 	.byte	0x3f
	.zero		1


	//   ....[77]....
        /*0594*/ 	.word	0x00008690
        /*0598*/ 	.word	0x00000009
        /*059c*/ 	.word	0x00000000
        /*05a0*/ 	.short	0x010a
        /*05a2*/ 	.byte	0x3f
	.zero		1


	//   ....[78]....
        /*05a4*/ 	.word	0x000086e0
        /*05a8*/ 	.word	0x00000008
        /*05ac*/ 	.word	0x00000000
        /*05b0*/ 	.short	0x010a
        /*05b2*/ 	.byte	0x3f
	.zero		1


	//   ....[79]....
        /*05b4*/ 	.word	0x00008730
        /*05b8*/ 	.word	0x00000009
        /*05bc*/ 	.word	0x00000000
        /*05c0*/ 	.short	0x010a
        /*05c2*/ 	.byte	0x3f
	.zero		1


	//   ....[80]....
        /*05c4*/ 	.word	0x00008780
        /*05c8*/ 	.word	0x00000008
        /*05cc*/ 	.word	0x00000000
        /*05d0*/ 	.short	0x010a
        /*05d2*/ 	.byte	0x3f
	.zero		1


	//   ....[81]....
        /*05d4*/ 	.word	0x000087d0
        /*05d8*/ 	.word	0x00000009
        /*05dc*/ 	.word	0x00000000
        /*05e0*/ 	.short	0x010a
        /*05e2*/ 	.byte	0x3f
	.zero		1


	//   ....[82]....
        /*05e4*/ 	.word	0x00008820
        /*05e8*/ 	.word	0x00000008
        /*05ec*/ 	.word	0x00000000
        /*05f0*/ 	.short	0x010a
        /*05f2*/ 	.byte	0x3f
	.zero		1


	//   ....[83]....
        /*05f4*/ 	.word	0x00008870
        /*05f8*/ 	.word	0x00000009
        /*05fc*/ 	.word	0x00000000
        /*0600*/ 	.short	0x010a
        /*0602*/ 	.byte	0x3f
	.zero		1


	//   ....[84]....
        /*0604*/ 	.word	0x000088c0
        /*0608*/ 	.word	0x00000008
        /*060c*/ 	.word	0x00000000
        /*0610*/ 	.short	0x010a
        /*0612*/ 	.byte	0x3f
	.zero		1


	//   ....[85]....
        /*0614*/ 	.word	0x00008910
        /*0618*/ 	.word	0x00000009
        /*061c*/ 	.word	0x00000000
        /*0620*/ 	.short	0x010a
        /*0622*/ 	.byte	0x3f
	.zero		1


	//   ....[86]....
        /*0624*/ 	.word	0x00008960
        /*0628*/ 	.word	0x00000008
        /*062c*/ 	.word	0x00000000
        /*0630*/ 	.short	0x010a
        /*0632*/ 	.byte	0x3f
	.zero		1


	//   ....[87]....
        /*0634*/ 	.word	0x000089b0
        /*0638*/ 	.word	0x00000009
        /*063c*/ 	.word	0x00000000
        /*0640*/ 	.short	0x010a
        /*0642*/ 	.byte	0x3f
	.zero		1


	//   ....[88]....
        /*0644*/ 	.word	0x00008a00
        /*0648*/ 	.word	0x00000008
        /*064c*/ 	.word	0x00000000
        /*0650*/ 	.short	0x010a
        /*0652*/ 	.byte	0x3f
	.zero		1


	//   ....[89]....
        /*0654*/ 	.word	0x00008a50
        /*0658*/ 	.word	0x00000009
        /*065c*/ 	.word	0x00000000
        /*0660*/ 	.short	0x010a
        /*0662*/ 	.byte	0x3f
	.zero		1


	//   ....[90]....
        /*0664*/ 	.word	0x00008aa0
        /*0668*/ 	.word	0x00000008
        /*066c*/ 	.word	0x00000000
        /*0670*/ 	.short	0x010a
        /*0672*/ 	.byte	0x3f
	.zero		1


	//   ....[91]....
        /*0674*/ 	.word	0x00008af0
        /*0678*/ 	.word	0x00000009
        /*067c*/ 	.word	0x00000000
        /*0680*/ 	.short	0x010a
        /*0682*/ 	.byte	0x3f
	.zero		1


	//   ....[92]....
        /*0684*/ 	.word	0x00008b40
        /*0688*/ 	.word	0x00000008
        /*068c*/ 	.word	0x00000000
        /*0690*/ 	.short	0x010a
        /*0692*/ 	.byte	0x3f
	.zero		1


	//   ....[93]....
        /*0694*/ 	.word	0x00008b90
        /*0698*/ 	.word	0x0000000b
        /*069c*/ 	.word	0x00000000
        /*06a0*/ 	.short	0x010a
        /*06a2*/ 	.byte	0x3f
	.zero		1


	//----- nvinfo : EIATTR_NUM_MBARRIERS
	.align		4
.L_37:
        /*06a4*/ 	.byte	0x03, 0x38
        /*06a6*/ 	.short	0x002a


	//----- nvinfo : EIATTR_EXIT_INSTR_OFFSETS
	.align		4
        /*06a8*/ 	.byte	0x04, 0x1c
        /*06aa*/ 	.short	(.L_39 - .L_38)


	//   ....[0]....
.L_38:
        /*06ac*/ 	.word	0x00001600


	//   ....[1]....
        /*06b0*/ 	.word	0x00001660


	//   ....[2]....
        /*06b4*/ 	.word	0x00006a60


	//   ....[3]....
        /*06b8*/ 	.word	0x00006a90


	//   ....[4]....
        /*06bc*/ 	.word	0x000083e0


	//----- nvinfo : EIATTR_MAX_THREADS
	.align		4
.L_39:
        /*06c0*/ 	.byte	0x04, 0x05
        /*06c2*/ 	.short	(.L_41 - .L_40)
.L_40:
        /*06c4*/ 	.word	0x00000180
        /*06c8*/ 	.word	0x00000001
        /*06cc*/ 	.word	0x00000001


	//----- nvinfo : EIATTR_CRS_STACK_SIZE
	.align		4
.L_41:
        /*06d0*/ 	.byte	0x04, 0x1e
        /*06d2*/ 	.short	(.L_43 - .L_42)
.L_42:
        /*06d4*/ 	.word	0x00000000


	//----- nvinfo : EIATTR_CBANK_PARAM_SIZE
	.align		4
.L_43:
        /*06d8*/ 	.byte	0x03, 0x19
        /*06da*/ 	.short	0x0470


	//----- nvinfo : EIATTR_PARAM_CBANK
	.align		4
        /*06dc*/ 	.byte	0x04, 0x0a
        /*06de*/ 	.short	(.L_45 - .L_44)
	.align		4
.L_44:
        /*06e0*/ 	.word	index@(.nv.constant0._ZN7cutlass13device_kernelINS_4gemm6kernel13GemmUniversalIN4cute5tupleIJiiiiEEENS1_10collective13CollectiveMmaINS1_34MainloopSm90TmaGmmaWarpSpecializedILi18ENS5_IJNS4_1CILi4EEESB_NSA_ILi1EEEEEENS1_32KernelTmaWarpSpecializedPingpongEEENS5_IJNSA_ILi64EEENSA_ILi128EEENSA_ILi32EEEEEENS_6half_tENS5_IJlSC_lEEESK_SL_NS4_8TiledMMAINS4_8MMA_AtomIJNS4_4SM904GMMA26MMA_64x128x16_F32F16F16_SSILNSP_5MajorE0ELSR_0ELNSP_7ScaleInE1ELSS_1EEEEEENS4_6LayoutINS5_IJSC_SC_SC_EEENS5_IJNSA_ILi0EEESX_SX_EEEEENS5_IJNS4_10UnderscoreES10_S10_EEEEENS4_23SM90_TMA_LOAD_MULTICASTENS4_14ComposedLayoutINS4_7SwizzleILi2ELi4ELi3EEENS4_18smem_ptr_flag_bitsILi16EEENSV_INS5_IJNSA_ILi8EEESI_EEENS5_IJSI_SC_EEEEEEEvNS4_8identityES13_S1D_vS1E_EENS_8epilogue10collective6detail29Sm90TmaWarpSpecializedAdapterINS1H_15DefaultEpilogueISK_SL_SL_NS1G_6thread17LinearCombinationISK_Li1EffLNS1L_9ScaleType4KindE0ELNS_15FloatRoundStyleE2ESK_EENS1_15EpilogueDefaultEEEEEvvEEEEvNT_6ParamsE)
        /*06e4*/ 	.short	0x0210
        /*06e6*/ 	.short	0x0470


	//----- nvinfo : EIATTR_SW_WAR
	.align		4
.L_45:
        /*06e8*/ 	.byte	0x04, 0x36
        /*06ea*/ 	.short	(.L_47 - .L_46)
.L_46:
        /*06ec*/ 	.word	0x00000008
.L_47:


//--------------------- .nv.callgraph             --------------------------
	.section	.nv.callgraph,"",@"SHT_CUDA_CALLGRAPH"
	.align	4
	.sectionentsize	8
	.align		4
        /*0000*/ 	.word	0x00000000
	.align		4
        /*0004*/ 	.word	0xffffffff
	.align		4
        /*0008*/ 	.word	index@(_ZN7cutlass13device_kernelINS_4gemm6kernel13GemmUniversalIN4cute5tupleIJiiiiEEENS1_10collective13CollectiveMmaINS1_34MainloopSm90TmaGmmaWarpSpecializedILi18ENS5_IJNS4_1CILi4EEESB_NSA_ILi1EEEEEENS1_32KernelTmaWarpSpecializedPingpongEEENS5_IJNSA_ILi64EEENSA_ILi128EEENSA_ILi32EEEEEENS_6half_tENS5_IJlSC_lEEESK_SL_NS4_8TiledMMAINS4_8MMA_AtomIJNS4_4SM904GMMA26MMA_64x128x16_F32F16F16_SSILNSP_5MajorE0ELSR_0ELNSP_7ScaleInE1ELSS_1EEEEEENS4_6LayoutINS5_IJSC_SC_SC_EEENS5_IJNSA_ILi0EEESX_SX_EEEEENS5_IJNS4_10UnderscoreES10_S10_EEEEENS4_23SM90_TMA_LOAD_MULTICASTENS4_14ComposedLayoutINS4_7SwizzleILi2ELi4ELi3EEENS4_18smem_ptr_flag_bitsILi16EEENSV_INS5_IJNSA_ILi8EEESI_EEENS5_IJSI_SC_EEEEEEEvNS4_8identityES13_S1D_vS1E_EENS_8epilogue10collective6detail29Sm90TmaWarpSpecializedAdapterINS1H_15DefaultEpilogueISK_SL_SL_NS1G_6thread17LinearCombinationISK_Li1EffLNS1L_9ScaleType4KindE0ELNS_15FloatRoundStyleE2ESK_EENS1_15EpilogueDefaultEEEEEvvEEEEvNT_6ParamsE)
	.align		4
        /*000c*/ 	.word	index@(__assertfail)
	.align		4
        /*0010*/ 	.word	0x00000000
	.align		4
        /*0014*/ 	.word	0xfffffffe
	.align		4
        /*0018*/ 	.word	0x00000000
	.align		4
        /*001c*/ 	.word	0xfffffffd
	.align		4
        /*0020*/ 	.word	0x00000000
	.align		4
        /*0024*/ 	.word	0xfffffffc


//--------------------- .nv.constant4             --------------------------
	.section	.nv.constant4,"a",@progbits
	.align	8
	.align		8
.nv.constant4:
        /*0000*/ 	.dword	__assertfail
	.align		8
        /*0008*/ 	.dword	__unnamed_1
	.align		8
        /*0010*/ 	.dword	_ZN40_INTERNAL_52c5c655_4_k_cu_67d826cd_268124cuda3std3__45__cpo5beginE
	.align		8
        /*0018*/ 	.dword	_ZN40_INTERNAL_52c5c655_4_k_cu_67d826cd_268124cuda3std3__45__cpo3endE
	.align		8
        /*0020*/ 	.dword	_ZN40_INTERNAL_52c5c655_4_k_cu_67d826cd_268124cuda3std3__45__cpo6cbeginE
	.align		8
        /*0028*/ 	.dword	_ZN40_INTERNAL_52c5c655_4_k_cu_67d826cd_268124cuda3std3__45__cpo4cendE
	.align		8
        /*0030*/ 	.dword	_ZN40_INTERNAL_52c5c655_4_k_cu_67d826cd_268124cuda3std3__442_GLOBAL__N__52c5c655_4_k_cu_67d826cd_268126ignoreE
	.align		8
        /*0038*/ 	.dword	_ZN40_INTERNAL_52c5c655_4_k_cu_67d826cd_268124cuda3std3__419piecewise_constructE
	.align		8
        /*0040*/ 	.dword	_ZN40_INTERNAL_52c5c655_4_k_cu_67d826cd_268124cuda3std3__48in_placeE
	.align		8
        /*0048*/ 	.dword	_ZN40_INTERNAL_52c5c655_4_k_cu_67d826cd_268124cuda3std6ranges3__45__cpo4swapE
	.align		8
        /*0050*/ 	.dword	_ZN40_INTERNAL_52c5c655_4_k_cu_67d826cd_268124cuda3std6ranges3__45__cpo9iter_moveE
	.align		8
        /*0058*/ 	.dword	_ZN40_INTERNAL_52c5c655_4_k_cu_67d826cd_268124cute7productE
	.align		8
        /*0060*/ 	.dword	_ZN40_INTERNAL_52c5c655_4_k_cu_67d826cd_268124cute1_E
	.align		8
        /*0068*/ 	.dword	$str$22
	.align		8
        /*0070*/ 	.dword	$str$23


//--------------------- .text._ZN7cutlass13device_kernelINS_4gemm6kernel13GemmUniversalIN4cute5tupleIJiiiiEEENS1_10collective13CollectiveMmaINS1_34MainloopSm90TmaGmmaWarpSpecializedILi18ENS5_IJNS4_1CILi4EEESB_NSA_ILi1EEEEEENS1_32KernelTmaWarpSpecializedPingpongEEENS5_IJNSA_ILi64EEENSA_ILi128EEENSA_ILi32EEEEEENS_6half_tENS5_IJlSC_lEEESK_SL_NS4_8TiledMMAINS4_8MMA_AtomIJNS4_4SM904GMMA26MMA_64x128x16_F32F16F16_SSILNSP_5MajorE0ELSR_0ELNSP_7ScaleInE1ELSS_1EEEEEENS4_6LayoutINS5_IJSC_SC_SC_EEENS5_IJNSA_ILi0EEESX_SX_EEEEENS5_IJNS4_10UnderscoreES10_S10_EEEEENS4_23SM90_TMA_LOAD_MULTICASTENS4_14ComposedLayoutINS4_7SwizzleILi2ELi4ELi3EEENS4_18smem_ptr_flag_bitsILi16EEENSV_INS5_IJNSA_ILi8EEESI_EEENS5_IJSI_SC_EEEEEEEvNS4_8identityES13_S1D_vS1E_EENS_8epilogue10collective6detail29Sm90TmaWarpSpecializedAdapterINS1H_15DefaultEpilogueISK_SL_SL_NS1G_6thread17LinearCombinationISK_Li1EffLNS1L_9ScaleType4KindE0ELNS_15FloatRoundStyleE2ESK_EENS1_15EpilogueDefaultEEEEEvvEEEEvNT_6ParamsE --------------------------
	.section	.text._ZN7cutlass13device_kernelINS_4gemm6kernel13GemmUniversalIN4cute5tupleIJiiiiEEENS1_10collective13CollectiveMmaINS1_34MainloopSm90TmaGmmaWarpSpecializedILi18ENS5_IJNS4_1CILi4EEESB_NSA_ILi1EEEEEENS1_32KernelTmaWarpSpecializedPingpongEEENS5_IJNSA_ILi64EEENSA_ILi128EEENSA_ILi32EEEEEENS_6half_tENS5_IJlSC_lEEESK_SL_NS4_8TiledMMAINS4_8MMA_AtomIJNS4_4SM904GMMA26MMA_64x128x16_F32F16F16_SSILNSP_5MajorE0ELSR_0ELNSP_7ScaleInE1ELSS_1EEEEEENS4_6LayoutINS5_IJSC_SC_SC_EEENS5_IJNSA_ILi0EEESX_SX_EEEEENS5_IJNS4_10UnderscoreES10_S10_EEEEENS4_23SM90_TMA_LOAD_MULTICASTENS4_14ComposedLayoutINS4_7SwizzleILi2ELi4ELi3EEENS4_18smem_ptr_flag_bitsILi16EEENSV_INS5_IJNSA_ILi8EEESI_EEENS5_IJSI_SC_EEEEEEEvNS4_8identityES13_S1D_vS1E_EENS_8epilogue10collective6detail29Sm90TmaWarpSpecializedAdapterINS1H_15DefaultEpilogueISK_SL_SL_NS1G_6thread17LinearCombinationISK_Li1EffLNS1L_9ScaleType4KindE0ELNS_15FloatRoundStyleE2ESK_EENS1_15EpilogueDefaultEEEEEvvEEEEvNT_6ParamsE,"ax",@progbits
	.align	128
.text._ZN7cutlass13device_kernelINS_4gemm6kernel13GemmUniversalIN4cute5tupleIJiiiiEEENS1_10collective13CollectiveMmaINS1_34MainloopSm90TmaGmmaWarpSpecializedILi18ENS5_IJNS4_1CILi4EEESB_NSA_ILi1EEEEEENS1_32KernelTmaWarpSpecializedPingpongEEENS5_IJNSA_ILi64EEENSA_ILi128EEENSA_ILi32EEEEEENS_6half_tENS5_IJlSC_lEEESK_SL_NS4_8TiledMMAINS4_8MMA_AtomIJNS4_4SM904GMMA26MMA_64x128x16_F32F16F16_SSILNSP_5MajorE0ELSR_0ELNSP_7ScaleInE1ELSS_1EEEEEENS4_6LayoutINS5_IJSC_SC_SC_EEENS5_IJNSA_ILi0EEESX_SX_EEEEENS5_IJNS4_10UnderscoreES10_S10_EEEEENS4_23SM90_TMA_LOAD_MULTICASTENS4_14ComposedLayoutINS4_7SwizzleILi2ELi4ELi3EEENS4_18smem_ptr_flag_bitsILi16EEENSV_INS5_IJNSA_ILi8EEESI_EEENS5_IJSI_SC_EEEEEEEvNS4_8identityES13_S1D_vS1E_EENS_8epilogue10collective6detail29Sm90TmaWarpSpecializedAdapterINS1H_15DefaultEpilogueISK_SL_SL_NS1G_6thread17LinearCombinationISK_Li1EffLNS1L_9ScaleType4KindE0ELNS_15FloatRoundStyleE2ESK_EENS1_15EpilogueDefaultEEEEEvvEEEEvNT_6ParamsE:
        .type           _ZN7cutlass13device_kernelINS_4gemm6kernel13GemmUniversalIN4cute5tupleIJiiiiEEENS1_10collective13CollectiveMmaINS1_34MainloopSm90TmaGmmaWarpSpecializedILi18ENS5_IJNS4_1CILi4EEESB_NSA_ILi1EEEEEENS1_32KernelTmaWarpSpecializedPingpongEEENS5_IJNSA_ILi64EEENSA_ILi128EEENSA_ILi32EEEEEENS_6half_tENS5_IJlSC_lEEESK_SL_NS4_8TiledMMAINS4_8MMA_AtomIJNS4_4SM904GMMA26MMA_64x128x16_F32F16F16_SSILNSP_5MajorE0ELSR_0ELNSP_7ScaleInE1ELSS_1EEEEEENS4_6LayoutINS5_IJSC_SC_SC_EEENS5_IJNSA_ILi0EEESX_SX_EEEEENS5_IJNS4_10UnderscoreES10_S10_EEEEENS4_23SM90_TMA_LOAD_MULTICASTENS4_14ComposedLayoutINS4_7SwizzleILi2ELi4ELi3EEENS4_18smem_ptr_flag_bitsILi16EEENSV_INS5_IJNSA_ILi8EEESI_EEENS5_IJSI_SC_EEEEEEEvNS4_8identityES13_S1D_vS1E_EENS_8epilogue10collective6detail29Sm90TmaWarpSpecializedAdapterINS1H_15DefaultEpilogueISK_SL_SL_NS1G_6thread17LinearCombinationISK_Li1EffLNS1L_9ScaleType4KindE0ELNS_15FloatRoundStyleE2ESK_EENS1_15EpilogueDefaultEEEEEvvEEEEvNT_6ParamsE,@function
        .size           _ZN7cutlass13device_kernelINS_4gemm6kernel13GemmUniversalIN4cute5tupleIJiiiiEEENS1_10collective13CollectiveMmaINS1_34MainloopSm90TmaGmmaWarpSpecializedILi18ENS5_IJNS4_1CILi4EEESB_NSA_ILi1EEEEEENS1_32KernelTmaWarpSpecializedPingpongEEENS5_IJNSA_ILi64EEENSA_ILi128EEENSA_ILi32EEEEEENS_6half_tENS5_IJlSC_lEEESK_SL_NS4_8TiledMMAINS4_8MMA_AtomIJNS4_4SM904GMMA26MMA_64x128x16_F32F16F16_SSILNSP_5MajorE0ELSR_0ELNSP_7ScaleInE1ELSS_1EEEEEENS4_6LayoutINS5_IJSC_SC_SC_EEENS5_IJNSA_ILi0EEESX_SX_EEEEENS5_IJNS4_10UnderscoreES10_S10_EEEEENS4_23SM90_TMA_LOAD_MULTICASTENS4_14ComposedLayoutINS4_7SwizzleILi2ELi4ELi3EEENS4_18smem_ptr_flag_bitsILi16EEENSV_INS5_IJNSA_ILi8EEESI_EEENS5_IJSI_SC_EEEEEEEvNS4_8identityES13_S1D_vS1E_EENS_8epilogue10collective6detail29Sm90TmaWarpSpecializedAdapterINS1H_15DefaultEpilogueISK_SL_SL_NS1G_6thread17LinearCombinationISK_Li1EffLNS1L_9ScaleType4KindE0ELNS_15FloatRoundStyleE2ESK_EENS1_15EpilogueDefaultEEEEEvvEEEEvNT_6ParamsE,(.L_x_230 - _ZN7cutlass13device_kernelINS_4gemm6kernel13GemmUniversalIN4cute5tupleIJiiiiEEENS1_10collective13CollectiveMmaINS1_34MainloopSm90TmaGmmaWarpSpecializedILi18ENS5_IJNS4_1CILi4EEESB_NSA_ILi1EEEEEENS1_32KernelTmaWarpSpecializedPingpongEEENS5_IJNSA_ILi64EEENSA_ILi128EEENSA_ILi32EEEEEENS_6half_tENS5_IJlSC_lEEESK_SL_NS4_8TiledMMAINS4_8MMA_AtomIJNS4_4SM904GMMA26MMA_64x128x16_F32F16F16_SSILNSP_5MajorE0ELSR_0ELNSP_7ScaleInE1ELSS_1EEEEEENS4_6LayoutINS5_IJSC_SC_SC_EEENS5_IJNSA_ILi0EEESX_SX_EEEEENS5_IJNS4_10UnderscoreES10_S10_EEEEENS4_23SM90_TMA_LOAD_MULTICASTENS4_14ComposedLayoutINS4_7SwizzleILi2ELi4ELi3EEENS4_18smem_ptr_flag_bitsILi16EEENSV_INS5_IJNSA_ILi8EEESI_EEENS5_IJSI_SC_EEEEEEEvNS4_8identityES13_S1D_vS1E_EENS_8epilogue10collective6detail29Sm90TmaWarpSpecializedAdapterINS1H_15DefaultEpilogueISK_SL_SL_NS1G_6thread17LinearCombinationISK_Li1EffLNS1L_9ScaleType4KindE0ELNS_15FloatRoundStyleE2ESK_EENS1_15EpilogueDefaultEEEEEvvEEEEvNT_6ParamsE)
        .other          _ZN7cutlass13device_kernelINS_4gemm6kernel13GemmUniversalIN4cute5tupleIJiiiiEEENS1_10collective13CollectiveMmaINS1_34MainloopSm90TmaGmmaWarpSpecializedILi18ENS5_IJNS4_1CILi4EEESB_NSA_ILi1EEEEEENS1_32KernelTmaWarpSpecializedPingpongEEENS5_IJNSA_ILi64EEENSA_ILi128EEENSA_ILi32EEEEEENS_6half_tENS5_IJlSC_lEEESK_SL_NS4_8TiledMMAINS4_8MMA_AtomIJNS4_4SM904GMMA26MMA_64x128x16_F32F16F16_SSILNSP_5MajorE0ELSR_0ELNSP_7ScaleInE1ELSS_1EEEEEENS4_6LayoutINS5_IJSC_SC_SC_EEENS5_IJNSA_ILi0EEESX_SX_EEEEENS5_IJNS4_10UnderscoreES10_S10_EEEEENS4_23SM90_TMA_LOAD_MULTICASTENS4_14ComposedLayoutINS4_7SwizzleILi2ELi4ELi3EEENS4_18smem_ptr_flag_bitsILi16EEENSV_INS5_IJNSA_ILi8EEESI_EEENS5_IJSI_SC_EEEEEEEvNS4_8identityES13_S1D_vS1E_EENS_8epilogue10collective6detail29Sm90TmaWarpSpecializedAdapterINS1H_15DefaultEpilogueISK_SL_SL_NS1G_6thread17LinearCombinationISK_Li1EffLNS1L_9ScaleType4KindE0ELNS_15FloatRoundStyleE2ESK_EENS1_15EpilogueDefaultEEEEEvvEEEEvNT_6ParamsE,@"STO_CUDA_ENTRY STV_DEFAULT"
_ZN7cutlass13device_kernelINS_4gemm6kernel13GemmUniversalIN4cute5tupleIJiiiiEEENS1_10collective13CollectiveMmaINS1_34MainloopSm90TmaGmmaWarpSpecializedILi18ENS5_IJNS4_1CILi4EEESB_NSA_ILi1EEEEEENS1_32KernelTmaWarpSpecializedPingpongEEENS5_IJNSA_ILi64EEENSA_ILi128EEENSA_ILi32EEEEEENS_6half_tENS5_IJlSC_lEEESK_SL_NS4_8TiledMMAINS4_8MMA_AtomIJNS4_4SM904GMMA26MMA_64x128x16_F32F16F16_SSILNSP_5MajorE0ELSR_0ELNSP_7ScaleInE1ELSS_1EEEEEENS4_6LayoutINS5_IJSC_SC_SC_EEENS5_IJNSA_ILi0EEESX_SX_EEEEENS5_IJNS4_10UnderscoreES10_S10_EEEEENS4_23SM90_TMA_LOAD_MULTICASTENS4_14ComposedLayoutINS4_7SwizzleILi2ELi4ELi3EEENS4_18smem_ptr_flag_bitsILi16EEENSV_INS5_IJNSA_ILi8EEESI_EEENS5_IJSI_SC_EEEEEEEvNS4_8identityES13_S1D_vS1E_EENS_8epilogue10collective6detail29Sm90TmaWarpSpecializedAdapterINS1H_15DefaultEpilogueISK_SL_SL_NS1G_6thread17LinearCombinationISK_Li1EffLNS1L_9ScaleType4KindE0ELNS_15FloatRoundStyleE2ESK_EENS1_15EpilogueDefaultEEEEEvvEEEEvNT_6ParamsE:
[----:B------:R-:W0:Y:S02]  /*0000*/  LDC R1, c[0x0][0x28] ;  /* 0x00000a00ff017b82 */ /* 0x000e240000000800 */
[----:B0-----:R-:W-:Y:S01]  /*0010*/  VIADD R1, R1, 0xfffffff8 ;  /* 0xfffffff801017836 */ /* 0x001fe20000000000 */
[----:B------:R-:W0:Y:S01]  /*0020*/  S2R R4, SR_TID.X ;  /* 0x0000000000047919 */ /* 0x000e220000002100 */
[----:B------:R-:W-:Y:S01]  /*0030*/  ELECT P0, URZ, PT ;  /* 0x00000000003f782f */ /* 0x000fe20003800000 */
[----:B------:R-:W-:Y:S01]  /*0040*/  BSSY B0, `(.L_x_0) ;  /* 0x000000f000007945 */ /* 0x000fe20003800000 */
[--C-:B0-----:R-:W-:Y:S02]  /*0050*/  SHF.R.U32.HI R2, RZ, 0x5, R4.reuse ;  /* 0x00000005ff027819 */ /* 0x101fe40000011604 */
[----:B------:R-:W-:-:S03]  /*0060*/  SHF.R.U32.HI R7, RZ, 0x7, R4 ;  /* 0x00000007ff077819 */ /* 0x000fc60000011604 */
[----:B------:R-:W0:Y:S04]  /*0070*/  SHFL.IDX PT, R5, R2, RZ, 0x1f ;  /* 0x00001fff02057589 */ /* 0x000e2800000e0000 */
[----:B------:R1:W2:Y:S01]  /*0080*/  SHFL.IDX PT, R10, R7, RZ, 0x1f ;  /* 0x00001fff070a7589 */ /* 0x0002a200000e0000 */
[----:B0-----:R-:W-:-:S13]  /*0090*/  ISETP.NE.OR P0, PT, R5, RZ, !P0 ;  /* 0x000000ff0500720c */ /* 0x001fda0004705670 */
[----:B-12---:R-:W-:Y:S05]  /*00a0*/  @P0 BRA `(.L_x_1) ;  /* 0x0000000000200947 */ /* 0x006fea0003800000 */
[----:B------:R-:W-:Y:S02]  /*00b0*/  ULDC.64 UR4, c[0x0][0x198] ;  /* 0x0000660000047ab9 */ /* 0x000fe40000000a00 */
[----:B------:R-:W-:Y:S02]  /*00c0*/  UIADD3 UR6, UP0, UR4, 0xf0, URZ ;  /* 0x000000f004067890 */ /* 0x000fe4000ff1e03f */
[----:B------:R-:W-:Y:S02]  /*00d0*/  UIADD3 UR4, UP1, UR4, 0x1f0, URZ ;  /* 0x000001f004047890 */ /* 0x000fe4000ff3e03f */
[----:B------:R-:W-:Y:S02]  /*00e0*/  UIADD3.X UR7, URZ, UR5, URZ, UP0, !UPT ;  /* 0x000000053f077290 */ /* 0x000fe400087fe43f */
[----:B------:R-:W-:-:S07]  /*00f0*/  UIADD3.X UR5, URZ, UR5, URZ, UP1, !UPT ;  /* 0x000000053f057290 */ /* 0x000fce0008ffe43f */
[----:B------:R0:W-:Y:S02]  /*0100*/  UTMACCTL.PF [UR6] ;  /* 0x00000000060079b9 */ /* 0x0001e40008040000 */
[----:B------:R0:W-:Y:S02]  /*0110*/  UTMACCTL.PF [UR4] ;  /* 0x00000000040079b9 */ /* 0x0001e40008040000 */
[----:B0-----:R-:W-:Y:S01]  /*0120*/  NOP ;  /* 0x0000000000007918 */ /* 0x001fe20000000000 */
.L_x_1:
[----:B------:R-:W-:Y:S05]  /*0130*/  BSYNC B0 ;  /* 0x0000000000007941 */ /* 0x000fea0003800000 */
.L_x_0:
[----:B------:R-:W0:Y:S01]  /*0140*/  SHFL.IDX PT, R8, R2, RZ, 0x1f ;  /* 0x00001fff02087589 */ /* 0x000e2200000e0000 */
[----:B------:R-:W-:-:S04]  /*0150*/  SHF.R.S32.HI R3, RZ, 0x1f, R4 ;  /* 0x0000001fff037819 */ /* 0x000fc80000011404 */
[----:B------:R-:W-:-:S04]  /*0160*/  LEA.HI R3, R3, R4, RZ, 0x7 ;  /* 0x0000000403037211 */ /* 0x000fc800078f38ff */
[----:B------:R-:W-:-:S05]  /*0170*/  LOP3.LUT R3, R3, 0xffffff80, RZ, 0xc0, !PT ;  /* 0xffffff8003037812 */ /* 0x000fca00078ec0ff */
[----:B------:R-:W-:Y:S01]  /*0180*/  IMAD.IADD R3, R4, 0x1, -R3 ;  /* 0x0000000104037824 */ /* 0x000fe200078e0a03 */
[----:B0-----:R-:W-:-:S13]  /*0190*/  ISETP.NE.AND P0, PT, R8, RZ, PT ;  /* 0x000000ff0800720c */ /* 0x001fda0003f05270 */
[----:B------:R-:W-:Y:S05]  /*01a0*/  @P0 BRA `(.L_x_2) ;  /* 0x0000000000d40947 */ /* 0x000fea0003800000 */
[----:B------:R-:W-:Y:S01]  /*01b0*/  ELECT P0, URZ, PT ;  /* 0x00000000003f782f */ /* 0x000fe20003800000 */
[----:B------:R-:W-:-:S12]  /*01c0*/  BSSY B0, `(.L_x_2) ;  /* 0x0000033000007945 */ /* 0x000fd80003800000 */
[----:B------:R-:W-:Y:S05]  /*01d0*/  @!P0 BRA `(.L_x_3) ;  /* 0x0000000000c48947 */ /* 0x000fea0003800000 */
[----:B------:R-:W0:Y:S01]  /*01e0*/  S2UR UR8, SR_CgaCtaId ;  /* 0x00000000000879c3 */ /* 0x000e220000008800 */
[----:B------:R-:W-:Y:S01]  /*01f0*/  UMOV UR4, 0x400 ;  /* 0x0000040000047882 */ /* 0x000fe20000000000 */
[----:B------:R-:W-:Y:S01]  /*0200*/  UMOV UR5, 0x1 ;  /* 0x0000000100057882 */ /* 0x000fe20000000000 */
[----:B------:R-:W-:Y:S02]  /*0210*/  UMOV UR6, 0x7 ;  /* 0x0000000700067882 */ /* 0x000fe40000000000 */
[----:B------:R-:W-:-:S04]  /*0220*/  UIADD3 UR6, -UR6, 0x100000, URZ ;  /* 0x0010000006067890 */ /* 0x000fc8000fffe13f */
[----:B------:R-:W-:Y:S02]  /*0230*/  USHF.L.U32 UR7, UR6, 0xb, URZ ;  /* 0x0000000b06077899 */ /* 0x000fe4000800063f */
[----:B------:R-:W-:Y:S02]  /*0240*/  USHF.L.U32 UR6, UR6, 0x1, URZ ;  /* 0x0000000106067899 */ /* 0x000fe4000800063f */
[----:B0-----:R-:W-:Y:S02]  /*0250*/  ULEA UR8, UR8, UR4, 0x18 ;  /* 0x0000000408087291 */ /* 0x001fe4000f8ec03f */
[----:B------:R-:W-:-:S04]  /*0260*/  UIADD3 UR4, -UR5, 0x100000, URZ ;  /* 0x0010000005047890 */ /* 0x000fc8000fffe13f */
[----:B------:R-:W-:Y:S02]  /*0270*/  USHF.L.U32 UR5, UR4, 0xb, URZ ;  /* 0x0000000b04057899 */ /* 0x000fe4000800063f */
[----:B------:R-:W-:Y:S01]  /*0280*/  USHF.L.U32 UR4, UR4, 0x1, URZ ;  /* 0x0000000104047899 */ /* 0x000fe2000800063f */
[----:B------:R-:W0:Y:S11]  /*0290*/  FENCE.VIEW.ASYNC.S ;  /* 0x00000000000073c6 */ /* 0x000e360000000000 */
[----:B0-----:R0:W1:Y:S01]  /*02a0*/  SYNCS.EXCH.64 URZ, [UR8], UR4 ;  /* 0x00000004083f75b2 */ /* 0x0010620008000100 */
[----:B------:R0:W2:Y:S01]  /*02b0*/  SYNCS.EXCH.64 URZ, [UR8+0x90], UR6 ;  /* 0x00009006083f75b2 */ /* 0x0000a20008000100 */
[----:B------:R0:W3:Y:S01]  /*02c0*/  SYNCS.EXCH.64 URZ, [UR8+0x8], UR4 ;  /* 0x00000804083f75b2 */ /* 0x0000e20008000100 */
[----:B------:R0:W4:Y:S01]  /*02d0*/  SYNCS.EXCH.64 URZ, [UR8+0x98], UR6 ;  /* 0x00009806083f75b2 */ /* 0x0001220008000100 */
[----:B------:R0:W0:Y:S01]  /*02e0*/  SYNCS.EXCH.64 URZ, [UR8+0x10], UR4 ;  /* 0x00001004083f75b2 */ /* 0x0000220008000100 */
        /* <DEDUP_REMOVED lines=31> */
[----:B-1234-:R-:W-:Y:S01]  /*04e0*/  NOP ;  /* 0x0000000000007918 */ /* 0x01efe20000000000 */
.L_x_3:
[----:B0-----:R-:W-:Y:S05]  /*04f0*/  BSYNC B0 ;  /* 0x0000000000007941 */ /* 0x001fea0003800000 */
.L_x_2:
[----:B------:R-:W0:Y:S01]  /*0500*/  S2UR UR12, SR_CTAID.X ;  /* 0x00000000000c79c3 */ /* 0x000e220000002500 */
[----:B------:R-:W-:Y:S01]  /*0510*/  SHF.R.S32.HI R0, RZ, 0x1f, R3 ;  /* 0x0000001fff007819 */ /* 0x000fe20000011403 */
[----:B------:R-:W1:Y:S01]  /*0520*/  SHFL.IDX PT, R15, R2, RZ, 0x1f ;  /* 0x00001fff020f7589 */ /* 0x000e6200000e0000 */
[----:B------:R-:W-:Y:S02]  /*0530*/  SHF.R.S32.HI R11, RZ, 0x1f, R8 ;  /* 0x0000001fff0b7819 */ /* 0x000fe40000011408 */
[----:B------:R-:W-:Y:S02]  /*0540*/  ELECT P0, URZ, PT ;  /* 0x00000000003f782f */ /* 0x000fe40003800000 */
[----:B------:R-:W-:Y:S01]  /*0550*/  LEA.HI R6, R0, R3, RZ, 0x3 ;  /* 0x0000000300067211 */ /* 0x000fe200078f18ff */
[----:B------:R2:W3:Y:S01]  /*0560*/  SHFL.IDX PT, R13, R2, RZ, 0x1f ;  /* 0x00001fff020d7589 */ /* 0x0004e200000e0000 */
[----:B------:R-:W-:Y:S02]  /*0570*/  LEA.HI R11, R11, R8, RZ, 0x2 ;  /* 0x000000080b0b7211 */ /* 0x000fe400078f10ff */
[----:B------:R-:W-:-:S02]  /*0580*/  ELECT P1, URZ, PT ;  /* 0x00000000003f782f */ /* 0x000fc40003820000 */
[--C-:B------:R-:W-:Y:S01]  /*0590*/  SHF.R.S32.HI R9, RZ, 0x3, R6.reuse ;  /* 0x00000003ff097819 */ /* 0x100fe20000011406 */
[----:B------:R-:W-:Y:S01]  /*05a0*/  ULDC UR4, c[0x0][0x150] ;  /* 0x0000540000047ab9 */ /* 0x000fe20000000800 */
[----:B------:R-:W-:Y:S01]  /*05b0*/  SHF.R.S32.HI R12, RZ, 0x1f, R6 ;  /* 0x0000001fff0c7819 */ /* 0x000fe20000011406 */
[----:B------:R-:W4:Y:S01]  /*05c0*/  LDC R14, c[0x0][0x140] ;  /* 0x00005000ff0e7b82 */ /* 0x000f220000000800 */
[----:B------:R-:W5:Y:S01]  /*05d0*/  S2R R6, SR_CTAID.Y ;  /* 0x0000000000067919 */ /* 0x000f620000002600 */
[----:B------:R-:W-:Y:S01]  /*05e0*/  LOP3.LUT R11, R11, 0x3ffffffc, RZ, 0xc0, !PT ;  /* 0x3ffffffc0b0b7812 */ /* 0x000fe200078ec0ff */
[----:B------:R-:W-:Y:S01]  /*05f0*/  UMOV UR11, 0x80 ;  /* 0x00000080000b7882 */ /* 0x000fe20000000000 */
[----:B------:R-:W-:Y:S01]  /*0600*/  LEA.HI R12, R12, R9, RZ, 0x2 ;  /* 0x000000090c0c7211 */ /* 0x000fe200078f10ff */
[----:B------:R-:W-:Y:S01]  /*0610*/  NOP ;  /* 0x0000000000007918 */ /* 0x000fe20000000000 */
[----:B--2---:R-:W-:Y:S01]  /*0620*/  SHF.R.S32.HI R2, RZ, 0x1f, R5 ;  /* 0x0000001fff027819 */ /* 0x004fe20000011405 */
[----:B------:R-:W-:Y:S01]  /*0630*/  IMAD.IADD R11, R8, 0x1, -R11 ;  /* 0x00000001080b7824 */ /* 0x000fe200078e0a0b */
[----:B------:R-:W-:Y:S01]  /*0640*/  LOP3.LUT R12, R12, 0xfffffffc, RZ, 0xc0, !PT ;  /* 0xfffffffc0c0c7812 */ /* 0x000fe200078ec0ff */
[----:B------:R-:W2:Y:S01]  /*0650*/  LDC R25, c[0x0][0x148] ;  /* 0x00005200ff197b82 */ /* 0x000ea20000000800 */
[----:B------:R-:W-:Y:S01]  /*0660*/  LEA.HI R2, R2, R5, RZ, 0x2 ;  /* 0x0000000502027211 */ /* 0x000fe200078f10ff */
[----:B------:R-:W-:Y:S01]  /*0670*/  NOP ;  /* 0x0000000000007918 */ /* 0x000fe20000000000 */
[C---:B------:R-:W-:Y:S01]  /*0680*/  VIADD R35, R10.reuse, 0xffffffff ;  /* 0xffffffff0a237836 */ /* 0x040fe20000000000 */
[----:B------:R-:W-:Y:S01]  /*0690*/  ISETP.NE.AND P3, PT, R10, RZ, PT ;  /* 0x000000ff0a00720c */ /* 0x000fe20003f65270 */
[----:B------:R-:W-:Y:S01]  /*06a0*/  IMAD.IADD R12, R9, 0x1, -R12 ;  /* 0x00000001090c7824 */ /* 0x000fe200078e0a0c */
[----:B0-----:R-:W-:Y:S01]  /*06b0*/  I2FP.F32.U32 R9, UR12 ;  /* 0x0000000c00097c45 */ /* 0x001fe20008201000 */
[----:B------:R-:W-:Y:S01]  /*06c0*/  IMAD.MOV.U32 R89, RZ, RZ, 0x1 ;  /* 0x00000001ff597424 */ /* 0x000fe200078e00ff */
[----:B-1----:R-:W-:Y:S01]  /*06d0*/  ISETP.NE.OR P0, PT, R15, RZ, !P0 ;  /* 0x000000ff0f00720c */ /* 0x002fe20004705670 */
[----:B------:R-:W-:Y:S01]  /*06e0*/  IMAD R11, R11, 0x4, R12 ;  /* 0x000000040b0b7824 */ /* 0x000fe200078e020c */
[----:B---3--:R-:W-:Y:S01]  /*06f0*/  ISETP.NE.OR P1, PT, R13, RZ, !P1 ;  /* 0x000000ff0d00720c */ /* 0x008fe20004f25670 */
[----:B------:R-:W-:Y:S01]  /*0700*/  FMUL R9, R9, UR4 ;  /* 0x0000000409097c20 */ /* 0x000fe20008400000 */
[----:B------:R-:W0:Y:S01]  /*0710*/  LDC R13, c[0x0][0x144] ;  /* 0x00005100ff0d7b82 */ /* 0x000e220000000800 */
[----:B------:R-:W-:Y:S01]  /*0720*/  LOP3.LUT R2, R2, 0xfffffffc, RZ, 0xc0, !PT ;  /* 0xfffffffc02027812 */ /* 0x000fe200078ec0ff */
[----:B------:R-:W-:Y:S01]  /*0730*/  ULDC UR4, c[0x0][0x154] ;  /* 0x0000550000047ab9 */ /* 0x000fe20000000800 */
[----:B------:R-:W-:Y:S01]  /*0740*/  SHF.R.S32.HI R8, RZ, 0x1f, R11 ;  /* 0x0000001fff087819 */ /* 0x000fe2000001140b */
[----:B------:R-:W-:Y:S01]  /*0750*/  IMAD.SHL.U32 R88, R11, 0x4, RZ ;  /* 0x000000040b587824 */ /* 0x000fe200078e00ff */
[----:B------:R-:W1:Y:S01]  /*0760*/  F2I.U32.TRUNC.NTZ R9, R9 ;  /* 0x0000000900097305 */ /* 0x000e62000020f000 */
[----:B------:R-:W-:Y:S01]  /*0770*/  IMAD.IADD R5, R5, 0x1, -R2 ;  /* 0x0000000105057824 */ /* 0x000fe200078e0a02 */
[----:B------:R-:W-:-:S02]  /*0780*/  LEA.HI R8, R8, R11, RZ, 0x2 ;  /* 0x0000000b08087211 */ /* 0x000fc400078f10ff */
[----:B------:R-:W-:Y:S01]  /*0790*/  VOTEU.ALL UP2, P0 ;  /* 0x00000000003f7886 */ /* 0x000fe20000040000 */
[----:B------:R-:W-:Y:S01]  /*07a0*/  LOP3.LUT R88, R11, 0xc, R88, 0x78, !PT ;  /* 0x0000000c0b587812 */ /* 0x000fe200078e7858 */
[----:B------:R-:W-:Y:S01]  /*07b0*/  VOTEU.ALL UP3, P1 ;  /* 0x00000000003f7886 */ /* 0x000fe20000860000 */
[----:B-----5:R-:W-:Y:S01]  /*07c0*/  I2FP.F32.U32 R2, R6 ;  /* 0x0000000600027245 */ /* 0x020fe20000201000 */
[----:B------:R-:W-:Y:S01]  /*07d0*/  VOTEU.ALL UP4, P1 ;  /* 0x00000000003f7886 */ /* 0x000fe20000880000 */
[----:B------:R-:W3:Y:S01]  /*07e0*/  @!UP2 S2UR UR7, SR_CgaCtaId ;  /* 0x000000000007a9c3 */ /* 0x000ee20000008800 */
[----:B------:R-:W-:Y:S01]  /*07f0*/  LOP3.LUT R8, R8, 0xfffffffc, RZ, 0xc0, !PT ;  /* 0xfffffffc08087812 */ /* 0x000fe200078ec0ff */
[----:B------:R-:W-:Y:S01]  /*0800*/  @!UP2 UMOV UR6, 0x400 ;  /* 0x000004000006a882 */ /* 0x000fe20000000000 */
[----:B------:R-:W-:Y:S01]  /*0810*/  FMUL R2, R2, UR4 ;  /* 0x0000000402027c20 */ /* 0x000fe20008400000 */
[----:B------:R-:W-:Y:S01]  /*0820*/  UMOV UR4, 0x20 ;  /* 0x0000002000047882 */ /* 0x000fe20000000000 */
[----:B------:R-:W-:Y:S01]  /*0830*/  @!UP3 UMOV UR9, 0x400 ;  /* 0x000004000009b882 */ /* 0x000fe20000000000 */
[----:B-1----:R-:W-:Y:S01]  /*0840*/  IMAD.MOV R12, RZ, RZ, -R9 ;  /* 0x000000ffff0c7224 */ /* 0x002fe200078e0a09 */
[----:B------:R-:W-:-:S04]  /*0850*/  @!UP2 UIADD3 UR4, -UR4, 0x100000, URZ ;  /* 0x001000000404a890 */ /* 0x000fc8000fffe13f */
[----:B------:R-:W-:Y:S02]  /*0860*/  @!UP2 USHF.L.U32 UR5, UR4, 0xb, URZ ;  /* 0x0000000b0405a899 */ /* 0x000fe4000800063f */
[----:B------:R-:W-:Y:S01]  /*0870*/  @!UP2 USHF.L.U32 UR4, UR4, 0x1, URZ ;  /* 0x000000010404a899 */ /* 0x000fe2000800063f */
[----:B------:R-:W1:Y:S01]  /*0880*/  @!UP3 S2UR UR10, SR_CgaCtaId ;  /* 0x00000000000ab9c3 */ /* 0x000e620000008800 */
[----:B------:R-:W-:Y:S01]  /*0890*/  IMAD.IADD R8, R11, 0x1, -R8 ;  /* 0x000000010b087824 */ /* 0x000fe200078e0a08 */
[----:B------:R-:W5:Y:S01]  /*08a0*/  F2I.U32.TRUNC.NTZ R2, R2 ;  /* 0x0000000200027305 */ /* 0x000f62000020f000 */
[----:B0-----:R-:W-:Y:S01]  /*08b0*/  IMAD R21, R13, R12, UR12 ;  /* 0x0000000c0d157e24 */ /* 0x001fe2000f8e020c */
[----:B------:R-:W-:Y:S01]  /*08c0*/  VOTEU.ALL UP5, P1 ;  /* 0x00000000003f7886 */ /* 0x000fe200008a0000 */
[----:B----4-:R-:W-:Y:S01]  /*08d0*/  ISETP.EQ.U32.AND P2, PT, R14, 0x1, PT ;  /* 0x000000010e00780c */ /* 0x010fe20003f42070 */
[----:B------:R-:W-:Y:S01]  /*08e0*/  VOTEU.ALL UP0, P0 ;  /* 0x00000000003f7886 */ /* 0x000fe20000000000 */
[----:B------:R-:W-:Y:S01]  /*08f0*/  VOTEU.ALL UP1, P0 ;  /* 0x00000000003f7886 */ /* 0x000fe20000020000 */
[----:B------:R-:W-:Y:S01]  /*0900*/  ISETP.NE.AND P4, PT, R8, R21, PT ;  /* 0x000000150800720c */ /* 0x000fe20003f85270 */
[----:B------:R0:W4:Y:S01]  /*0910*/  SHFL.IDX PT, R14, R7, RZ, 0x1f ;  /* 0x00001fff070e7589 */ /* 0x00012200000e0000 */
[----:B------:R-:W-:-:S02]  /*0920*/  LOP3.LUT P0, RZ, R3, 0x7, RZ, 0xc0, !PT ;  /* 0x0000000703ff7812 */ /* 0x000fc4000780c0ff */
[----:B------:R-:W-:Y:S02]  /*0930*/  ISETP.GE.U32.AND P6, PT, R35, 0x2, PT ;  /* 0x000000022300780c */ /* 0x000fe40003fc6070 */
[----:B------:R-:W-:Y:S01]  /*0940*/  ISETP.LT.U32.AND P0, PT, R88, 0x10, !P0 ;  /* 0x000000105800780c */ /* 0x000fe20004701070 */
[----:B---3--:R-:W-:Y:S01]  /*0950*/  @!UP2 ULEA UR8, UR7, UR6, 0x18 ;  /* 0x000000060708a291 */ /* 0x008fe2000f8ec03f */
[----:B-----5:R-:W-:Y:S01]  /*0960*/  IMAD.MOV R20, RZ, RZ, -R2 ;  /* 0x000000ffff147224 */ /* 0x020fe200078e0a02 */
[----:B------:R-:W-:-:S04]  /*0970*/  @!UP3 UIADD3 UR6, -UR11, 0x100000, URZ ;  /* 0x001000000b06b890 */ /* 0x000fc8000fffe13f */
[----:B------:R-:W-:Y:S02]  /*0980*/  @!UP3 USHF.L.U32 UR7, UR6, 0xb, URZ ;  /* 0x0000000b0607b899 */ /* 0x000fe4000800063f */
[----:B------:R-:W-:Y:S01]  /*0990*/  @!UP3 USHF.L.U32 UR6, UR6, 0x1, URZ ;  /* 0x000000010606b899 */ /* 0x000fe2000800063f */
[----:B------:R-:W-:Y:S01]  /*09a0*/  VOTEU.ALL UP2, P1 ;  /* 0x00000000003f7886 */ /* 0x000fe20000840000 */
[----:B------:R-:W-:Y:S01]  /*09b0*/  @P4 SHF.R.S32.HI R9, RZ, 0x1f, R88 ;  /* 0x0000001fff094819 */ /* 0x000fe20000011458 */
[----:B--2---:R-:W-:Y:S01]  /*09c0*/  IMAD R2, R25, R20, R6 ;  /* 0x0000001419027224 */ /* 0x004fe200078e0206 */
[----:B-1----:R-:W-:Y:S02]  /*09d0*/  @!UP3 ULEA UR9, UR10, UR9, 0x18 ;  /* 0x000000090a09b291 */ /* 0x002fe4000f8ec03f */
[----:B------:R-:W-:Y:S01]  /*09e0*/  @P4 LEA.HI R9, R9, R88, RZ, 0x2 ;  /* 0x0000005809094211 */ /* 0x000fe200078f10ff */
[----:B------:R-:W-:Y:S01]  /*09f0*/  VOTEU.ALL UP3, P1 ;  /* 0x00000000003f7886 */ /* 0x000fe20000860000 */
[----:B------:R-:W-:Y:S01]  /*0a00*/  ISETP.NE.AND P1, PT, R5, 0x3, PT ;  /* 0x000000030500780c */ /* 0x000fe20003f25270 */
[----:B------:R-:W1:Y:S02]  /*0a10*/  FENCE.VIEW.ASYNC.S ;  /* 0x00000000000073c6 */ /* 0x000e640000000000 */
[----:B-1----:R0:W1:Y:S01]  /*0a20*/  @!UP0 SYNCS.EXCH.64 URZ, [UR8+0x150], UR4 ;  /* 0x00015004083f85b2 */ /* 0x0020620008000100 */
[----:B------:R-:W-:-:S02]  /*0a30*/  @P4 SHF.R.S32.HI R9, RZ, 0x2, R9 ;  /* 0x00000002ff094819 */ /* 0x000fc40000011409 */
[----:B------:R-:W-:Y:S02]  /*0a40*/  ISETP.EQ.OR P1, PT, R5, RZ, !P1 ;  /* 0x000000ff0500720c */ /* 0x000fe40004f22670 */
[----:B------:R-:W-:Y:S02]  /*0a50*/  @P4 ISETP.NE.AND P5, PT, R9, R2, PT ;  /* 0x000000020900420c */ /* 0x000fe40003fa5270 */
[----:B------:R-:W-:Y:S02]  /*0a60*/  ISETP.EQ.AND P1, PT, R10, RZ, P1 ;  /* 0x000000ff0a00720c */ /* 0x000fe40000f22270 */
[----:B------:R-:W-:Y:S02]  /*0a70*/  SEL R2, RZ, 0x1, !P0 ;  /* 0x00000001ff027807 */ /* 0x000fe40004000000 */
[----:B------:R-:W-:Y:S02]  /*0a80*/  @P4 SEL R89, RZ, 0x1, P5 ;  /* 0x00000001ff594807 */ /* 0x000fe40002800000 */
[----:B------:R-:W-:-:S02]  /*0a90*/  SEL R16, RZ, 0x1, !P1 ;  /* 0x00000001ff107807 */ /* 0x000fc40004800000 */
[----:B------:R-:W-:Y:S01]  /*0aa0*/  LOP3.LUT R89, R89, R2, RZ, 0xc0, !PT ;  /* 0x0000000259597212 */ /* 0x000fe200078ec0ff */
[----:B------:R0:W2:Y:S01]  /*0ab0*/  @!UP1 SYNCS.EXCH.64 URZ, [UR8+0x158], UR4 ;  /* 0x00015804083f95b2 */ /* 0x0000a20008000100 */
[----:B------:R-:W-:Y:S01]  /*0ac0*/  NOP ;  /* 0x0000000000007918 */ /* 0x000fe20000000000 */
[----:B------:R-:W-:Y:S01]  /*0ad0*/  SEL R16, R16, 0x2, P6 ;  /* 0x0000000210107807 */ /* 0x000fe20003000000 */
[----:B------:R0:W3:Y:S01]  /*0ae0*/  @!UP2 SYNCS.EXCH.64 URZ, [UR9+0x130], UR6 ;  /* 0x00013006093fa5b2 */ /* 0x0000e20008000100 */
[----:B------:R0:W0:Y:S01]  /*0af0*/  @!UP3 SYNCS.EXCH.64 URZ, [UR9+0x138], UR6 ;  /* 0x00013806093fb5b2 */ /* 0x0000220008000100 */
[----:B------:R0:W0:Y:S01]  /*0b00*/  @!UP4 SYNCS.EXCH.64 URZ, [UR9+0x140], UR6 ;  /* 0x00014006093fc5b2 */ /* 0x0000220008000100 */
[----:B------:R0:W0:Y:S01]  /*0b10*/  @!UP5 SYNCS.EXCH.64 URZ, [UR9+0x148], UR6 ;  /* 0x00014806093fd5b2 */ /* 0x0000220008000100 */
[----:B------:R-:W-:Y:S01]  /*0b20*/  NOP ;  /* 0x0000000000007918 */ /* 0x000fe20000000000 */
[----:B-1--4-:R-:W-:Y:S05]  /*0b30*/  @!P2 BRA `(.L_x_4) ;  /* 0x000000000008a947 */ /* 0x012fea0003800000 */
[----:B0-23--:R-:W-:Y:S01]  /*0b40*/  UCGABAR_ARV ;  /* 0x00000000000079c7 */ /* 0x00dfe20008000000 */
[----:B------:R-:W-:Y:S05]  /*0b50*/  BRA `(.L_x_5) ;  /* 0x0000000000047947 */ /* 0x000fea0003800000 */
.L_x_4:
[----:B0-23--:R-:W-:Y:S01]  /*0b60*/  NOP ;  /* 0x0000000000007918 */ /* 0x00dfe20000000000 */
.L_x_5:
[----:B------:R-:W-:Y:S01]  /*0b70*/  ULDC.64 UR4, c[0x0][0x598] ;  /* 0x0001660000047ab9 */ /* 0x000fe20000000a00 */
[----:B------:R-:W-:Y:S01]  /*0b80*/  ULDC.64 UR36, c[0x0][0x208] ;  /* 0x0000820000247ab9 */ /* 0x000fe20000000a00 */
[----:B------:R-:W-:-:S04]  /*0b90*/  ISETP.NE.U32.AND P0, PT, RZ, UR4, PT ;  /* 0x00000004ff007c0c */ /* 0x000fc8000bf05070 */
[----:B------:R-:W-:-:S13]  /*0ba0*/  ISETP.NE.AND.EX P0, PT, RZ, UR5, PT, P0 ;  /* 0x00000005ff007c0c */ /* 0x000fda000bf05300 */
[----:B------:R-:W-:Y:S05]  /*0bb0*/  @!P0 BRA `(.L_x_6) ;  /* 0x00000000001c8947 */ /* 0x000fea0003800000 */
[----:B------:R-:W0:Y:S02]  /*0bc0*/  LDC.64 R8, c[0x0][0x598] ;  /* 0x00016600ff087b82 */ /* 0x000e240000000a00 */
[----:B0-----:R-:W2:Y:S02]  /*0bd0*/  LDG.E.64 R8, desc[UR36][R8.64] ;  /* 0x0000002408087981 */ /* 0x001ea4000c1e1b00 */
[----:B--2---:R-:W-:-:S04]  /*0be0*/  ISETP.NE.U32.AND P0, PT, R8, RZ, PT ;  /* 0x000000ff0800720c */ /* 0x004fc80003f05070 */
[----:B------:R-:W-:-:S13]  /*0bf0*/  ISETP.NE.AND.EX P0, PT, R9, RZ, PT, P0 ;  /* 0x000000ff0900720c */ /* 0x000fda0003f05300 */
[----:B------:R-:W-:Y:S05]  /*0c00*/  @!P0 BRA `(.L_x_6) ;  /* 0x0000000000088947 */ /* 0x000fea0003800000 */
[----:B------:R0:W5:Y:S01]  /*0c10*/  LD.E R90, desc[UR36][R8.64] ;  /* 0x00000024085a7980 */ /* 0x000162000c101900 */
[----:B------:R-:W-:Y:S05]  /*0c20*/  BRA `(.L_x_7) ;  /* 0x0000000000247947 */ /* 0x000fea0003800000 */
.L_x_6:
[----:B------:R-:W-:Y:S02]  /*0c30*/  ULDC.64 UR4, c[0x0][0x588] ;  /* 0x0001620000047ab9 */ /* 0x000fe40000000a00 */
[----:B------:R-:W-:-:S04]  /*0c40*/  ISETP.NE.U32.AND P0, PT, RZ, UR4, PT ;  /* 0x00000004ff007c0c */ /* 0x000fc8000bf05070 */
[----:B------:R-:W-:-:S13]  /*0c50*/  ISETP.NE.AND.EX P0, PT, RZ, UR5, PT, P0 ;  /* 0x00000005ff007c0c */ /* 0x000fda000bf05300 */
[----:B------:R-:W-:Y:S05]  /*0c60*/  @!P0 BRA `(.L_x_8) ;  /* 0x00000000000c8947 */ /* 0x000fea0003800000 */
[----:B------:R-:W0:Y:S02]  /*0c70*/  LDC.64 R90, c[0x0][0x588] ;  /* 0x00016200ff5a7b82 */ /* 0x000e240000000a00 */
[----:B0-----:R1:W5:Y:S01]  /*0c80*/  LDG.E R90, desc[UR36][R90.64] ;  /* 0x000000245a5a7981 */ /* 0x001362000c1e1900 */
[----:B------:R-:W-:Y:S05]  /*0c90*/  BRA `(.L_x_7) ;  /* 0x0000000000087947 */ /* 0x000fea0003800000 */
.L_x_8:
[----:B------:R-:W-:Y:S02]  /*0ca0*/  ULDC UR4, c[0x0][0x580] ;  /* 0x0001600000047ab9 */ /* 0x000fe40000000800 */
[----:B------:R-:W-:-:S07]  /*0cb0*/  IMAD.U32 R90, RZ, RZ, UR4 ;  /* 0x00000004ff5a7e24 */ /* 0x000fce000f8e00ff */
.L_x_7:
[----:B------:R-:W-:Y:S02]  /*0cc0*/  ULDC.64 UR4, c[0x0][0x5a0] ;  /* 0x0001680000047ab9 */ /* 0x000fe40000000a00 */
[----:B------:R-:W-:-:S04]  /*0cd0*/  ISETP.NE.U32.AND P0, PT, RZ, UR4, PT ;  /* 0x00000004ff007c0c */ /* 0x000fc8000bf05070 */
[----:B------:R-:W-:-:S13]  /*0ce0*/  ISETP.NE.AND.EX P0, PT, RZ, UR5, PT, P0 ;  /* 0x00000005ff007c0c */ /* 0x000fda000bf05300 */
[----:B------:R-:W-:Y:S05]  /*0cf0*/  @!P0 BRA `(.L_x_9) ;  /* 0x00000000001c8947 */ /* 0x000fea0003800000 */
[----:B0-----:R-:W0:Y:S02]  /*0d00*/  LDC.64 R8, c[0x0][0x5a0] ;  /* 0x00016800ff087b82 */ /* 0x001e240000000a00 */
[----:B0-----:R-:W2:Y:S02]  /*0d10*/  LDG.E.64 R8, desc[UR36][R8.64] ;  /* 0x0000002408087981 */ /* 0x001ea4000c1e1b00 */
[----:B--2---:R-:W-:-:S04]  /*0d20*/  ISETP.NE.U32.AND P0, PT, R8, RZ, PT ;  /* 0x000000ff0800720c */ /* 0x004fc80003f05070 */
[----:B------:R-:W-:-:S13]  /*0d30*/  ISETP.NE.AND.EX P0, PT, R9, RZ, PT, P0 ;  /* 0x000000ff0900720c */ /* 0x000fda0003f05300 */
[----:B------:R-:W-:Y:S05]  /*0d40*/  @!P0 BRA `(.L_x_9) ;  /* 0x0000000000088947 */ /* 0x000fea0003800000 */
[----:B-1----:R0:W5:Y:S01]  /*0d50*/  LD.E R91, desc[UR36][R8.64] ;  /* 0x00000024085b7980 */ /* 0x002162000c101900 */
[----:B------:R-:W-:Y:S05]  /*0d60*/  BRA `(.L_x_10) ;  /* 0x0000000000247947 */ /* 0x000fea0003800000 */
.L_x_9:
[----:B------:R-:W-:Y:S02]  /*0d70*/  ULDC.64 UR4, c[0x0][0x590] ;  /* 0x0001640000047ab9 */ /* 0x000fe40000000a00 */
[----:B------:R-:W-:-:S04]  /*0d80*/  ISETP.NE.U32.AND P0, PT, RZ, UR4, PT ;  /* 0x00000004ff007c0c */ /* 0x000fc8000bf05070 */
[----:B------:R-:W-:-:S13]  /*0d90*/  ISETP.NE.AND.EX P0, PT, RZ, UR5, PT, P0 ;  /* 0x00000005ff007c0c */ /* 0x000fda000bf05300 */
[----:B------:R-:W-:Y:S05]  /*0da0*/  @!P0 BRA `(.L_x_11) ;  /* 0x00000000000c8947 */ /* 0x000fea0003800000 */
[----:B0-----:R-:W1:Y:S02]  /*0db0*/  LDC.64 R8, c[0x0][0x590] ;  /* 0x00016400ff087b82 */ /* 0x001e640000000a00 */
[----:B-1----:R1:W5:Y:S01]  /*0dc0*/  LDG.E R91, desc[UR36][R8.64] ;  /* 0x00000024085b7981 */ /* 0x002362000c1e1900 */
[----:B------:R-:W-:Y:S05]  /*0dd0*/  BRA `(.L_x_10) ;  /* 0x0000000000087947 */ /* 0x000fea0003800000 */
.L_x_11:
[----:B------:R-:W-:Y:S02]  /*0de0*/  ULDC UR4, c[0x0][0x584] ;  /* 0x0001610000047ab9 */ /* 0x000fe40000000800 */
[----:B-1----:R-:W-:-:S07]  /*0df0*/  IMAD.U32 R91, RZ, RZ, UR4 ;  /* 0x00000004ff5b7e24 */ /* 0x002fce000f8e00ff */
.L_x_10:
[----:B------:R-:W2:Y:S01]  /*0e00*/  LDC R2, c[0x0][0x65c] ;  /* 0x00019700ff027b82 */ /* 0x000ea20000000800 */
[----:B------:R-:W-:Y:S01]  /*0e10*/  ULDC UR6, c[0x0][0x28c] ;  /* 0x0000a30000067ab9 */ /* 0x000fe20000000800 */
[----:B------:R-:W-:Y:S01]  /*0e20*/  ISETP.NE.AND P0, PT, R10, 0x2, PT ;  /* 0x000000020a00780c */ /* 0x000fe20003f05270 */
[----:B------:R-:W-:Y:S01]  /*0e30*/  UIADD3 UR6, UR6, 0x1f, URZ ;  /* 0x0000001f06067890 */ /* 0x000fe2000fffe03f */
[----:B01----:R-:W-:Y:S01]  /*0e40*/  IMAD.U32 R8, RZ, RZ, UR12 ;  /* 0x0000000cff087e24 */ /* 0x003fe2000f8e00ff */
[----:B------:R-:W-:Y:S01]  /*0e50*/  UMOV UR38, URZ ;  /* 0x0000003f00267c82 */ /* 0x000fe20008000000 */
[----:B------:R-:W-:Y:S01]  /*0e60*/  IMAD.MOV.U32 R9, RZ, RZ, RZ ;  /* 0x000000ffff097224 */ /* 0x000fe200078e00ff */
[----:B------:R-:W-:Y:S01]  /*0e70*/  USHF.R.S32.HI UR7, URZ, 0x1f, UR6 ;  /* 0x0000001f3f077899 */ /* 0x000fe20008011406 */
[----:B------:R-:W-:Y:S01]  /*0e80*/  UMOV UR39, URZ ;  /* 0x0000003f00277c82 */ /* 0x000fe20008000000 */
[----:B------:R-:W-:Y:S02]  /*0e90*/  ULDC.64 UR8, c[0x0][0x650] ;  /* 0x0001940000087ab9 */ /* 0x000fe40000000a00 */
[----:B------:R-:W-:-:S04]  /*0ea0*/  ULEA.HI UR7, UR7, UR6, URZ, 0x5 ;  /* 0x0000000607077291 */ /* 0x000fc8000f8f283f */
[----:B------:R-:W-:Y:S01]  /*0eb0*/  USHF.R.S32.HI UR40, URZ, 0x5, UR7 ;  /* 0x000000053f287899 */ /* 0x000fe20008011407 */
[----:B--2---:R-:W-:-:S13]  /*0ec0*/  ISETP.NE.AND P1, PT, R2, 0x1, PT ;  /* 0x000000010200780c */ /* 0x004fda0003f25270 */
[----:B------:R-:W0:Y:S01]  /*0ed0*/  @P1 LDC R19, c[0x0][0x10] ;  /* 0x00000400ff131b82 */ /* 0x000e220000000800 */
[----:B------:R-:W-:Y:S02]  /*0ee0*/  @P1 IMAD.MOV.U32 R7, RZ, RZ, RZ ;  /* 0x000000ffff071224 */ /* 0x000fe400078e00ff */
[----:B------:R-:W-:-:S05]  /*0ef0*/  @P1 IMAD.MOV.U32 R17, RZ, RZ, RZ ;  /* 0x000000ffff111224 */ /* 0x000fca00078e00ff */
[----:B------:R-:W1:Y:S01]  /*0f00*/  @!P1 LDC R11, c[0x0][0xc] ;  /* 0x00000300ff0b9b82 */ /* 0x000e620000000800 */
[----:B------:R-:W-:Y:S01]  /*0f10*/  ULDC UR4, c[0x0][0xc] ;  /* 0x0000030000047ab9 */ /* 0x000fe20000000800 */
[----:B------:R-:W-:Y:S02]  /*0f20*/  ULDC UR5, c[0x0][0x10] ;  /* 0x0000040000057ab9 */ /* 0x000fe40000000800 */
[----:B------:R-:W-:-:S04]  /*0f30*/  UIMAD.WIDE.U32 UR4, UR4, UR5, URZ ;  /* 0x00000005040472a5 */ /* 0x000fc8000f8e003f */
[----:B------:R-:W2:Y:S01]  /*0f40*/  LDC R2, c[0x0][0x14] ;  /* 0x00000500ff027b82 */ /* 0x000ea20000000800 */
[----:B0-----:R-:W-:-:S04]  /*0f50*/  @P1 IMAD.WIDE.U32 R18, R19, UR12, R6 ;  /* 0x0000000c13121c25 */ /* 0x001fc8000f8e0006 */
[----:B------:R-:W-:Y:S02]  /*0f60*/  @P1 IMAD.IADD R17, R19, 0x1, R17 ;  /* 0x0000000113111824 */ /* 0x000fe400078e0211 */
[----:B-1----:R-:W-:-:S04]  /*0f70*/  @!P1 IMAD.WIDE.U32 R8, R6, R11, R8 ;  /* 0x0000000b06089225 */ /* 0x002fc800078e0008 */
[----:B------:R-:W-:Y:S02]  /*0f80*/  @!P1 IMAD.MOV.U32 R18, RZ, RZ, R8 ;  /* 0x000000ffff129224 */ /* 0x000fe400078e0008 */
[----:B------:R-:W-:Y:S02]  /*0f90*/  @!P1 IMAD.MOV.U32 R17, RZ, RZ, R9 ;  /* 0x000000ffff119224 */ /* 0x000fe400078e0009 */
[----:B--2---:R-:W-:-:S04]  /*0fa0*/  IMAD.WIDE.U32 R12, R2, UR4, RZ ;  /* 0x00000004020c7c25 */ /* 0x004fc8000f8e00ff */
[----:B------:R-:W-:Y:S01]  /*0fb0*/  IMAD R23, R2, UR5, RZ ;  /* 0x0000000502177c24 */ /* 0x000fe2000f8e02ff */
[----:B------:R0:W-:Y:S03]  /*0fc0*/  STL.64 [R1], R12 ;  /* 0x0000000c01007387 */ /* 0x0001e60000100a00 */
[----:B------:R-:W-:Y:S01]  /*0fd0*/  IMAD.IADD R23, R13, 0x1, R23 ;  /* 0x000000010d177824 */ /* 0x000fe200078e0217 */
[----:B------:R-:W-:Y:S06]  /*0fe0*/  @P0 BRA `(.L_x_12) ;  /* 0x0000000000200947 */ /* 0x000fec0003800000 */
[----:B------:R-:W-:Y:S01]  /*0ff0*/  UISETP.GE.U32.AND UP0, UPT, UR40, 0x12, UPT ;  /* 0x000000122800788c */ /* 0x000fe2000bf06070 */
[----:B------:R-:W-:Y:S01]  /*1000*/  IADD3 R18, P0, R18, R12, RZ ;  /* 0x0000000c12127210 */ /* 0x000fe20007f1e0ff */
[----:B------:R-:W-:Y:S01]  /*1010*/  UIMAD.WIDE.U32 UR4, UR40, 0x38e38e39, URZ ;  /* 0x38e38e39280478a5 */ /* 0x000fe2000f8e003f */
[----:B------:R-:W-:-:S03]  /*1020*/  UMOV UR39, URZ ;  /* 0x0000003f00277c82 */ /* 0x000fc60008000000 */
[----:B------:R-:W-:Y:S01]  /*1030*/  USHF.R.U32.HI UR4, URZ, 0x2, UR5 ;  /* 0x000000023f047899 */ /* 0x000fe20008011605 */
[----:B------:R-:W-:-:S03]  /*1040*/  IMAD.X R17, R23, 0x1, R17, P0 ;  /* 0x0000000117117824 */ /* 0x000fc600000e0611 */
[----:B------:R-:W-:Y:S02]  /*1050*/  UIMAD UR38, UR4, -0x12, UR40 ;  /* 0xffffffee042678a4 */ /* 0x000fe4000f8e0228 */
[----:B------:R-:W-:-:S12]  /*1060*/  @UP0 ULOP3.LUT UR39, UR4, 0x1, URZ, 0xc0, !UPT ;  /* 0x0000000104270892 */ /* 0x000fd8000f8ec03f */
.L_x_12:
[----:B------:R-:W-:Y:S01]  /*1070*/  ISETP.GE.U32.AND P0, PT, R18, UR8, PT ;  /* 0x0000000812007c0c */ /* 0x000fe2000bf06070 */
[----:B------:R-:W-:Y:S01]  /*1080*/  IMAD.MOV.U32 R19, RZ, RZ, -0x1 ;  /* 0xffffffffff137424 */ /* 0x000fe200078e00ff */
[----:B------:R-:W-:Y:S01]  /*1090*/  PRMT R8, RZ, 0x7610, R8 ;  /* 0x00007610ff087816 */ /* 0x000fe20000000008 */
[----:B------:R-:W-:Y:S01]  /*10a0*/  IMAD.MOV.U32 R22, RZ, RZ, -0x1 ;  /* 0xffffffffff167424 */ /* 0x000fe200078e00ff */
[----:B------:R-:W-:Y:S01]  /*10b0*/  ISETP.GE.U32.AND.EX P0, PT, R17, UR9, PT, P0 ;  /* 0x0000000911007c0c */ /* 0x000fe2000bf06100 */
[----:B------:R-:W-:-:S12]  /*10c0*/  IMAD.MOV.U32 R2, RZ, RZ, -0x1 ;  /* 0xffffffffff027424 */ /* 0x000fd800078e00ff */
[----:B------:R-:W-:Y:S05]  /*10d0*/  @P0 BRA `(.L_x_13) ;  /* 0x00000004002c0947 */ /* 0x000fea0003800000 */
[----:B------:R-:W1:Y:S01]  /*10e0*/  LDC.64 R26, c[0x0][0x628] ;  /* 0x00018a00ff1a7b82 */ /* 0x000e620000000a00 */
[----:B------:R-:W-:Y:S02]  /*10f0*/  IMAD.MOV.U32 R8, RZ, RZ, R18 ;  /* 0x000000ffff087224 */ /* 0x000fe400078e0012 */
[----:B------:R-:W-:-:S05]  /*1100*/  IMAD.MOV.U32 R9, RZ, RZ, R17 ;  /* 0x000000ffff097224 */ /* 0x000fca00078e0011 */
[----:B------:R-:W2:Y:S08]  /*1110*/  LDC R2, c[0x0][0x630] ;  /* 0x00018c00ff027b82 */ /* 0x000eb00000000800 */
[----:B------:R-:W3:Y:S01]  /*1120*/  LDC.64 R28, c[0x0][0x620] ;  /* 0x00018800ff1c7b82 */ /* 0x000ee20000000a00 */
[----:B-1----:R-:W-:-:S04]  /*1130*/  ISETP.NE.U32.AND P0, PT, R26, RZ, PT ;  /* 0x000000ff1a00720c */ /* 0x002fc80003f05070 */
[----:B------:R-:W-:-:S13]  /*1140*/  ISETP.NE.AND.EX P0, PT, R27, RZ, PT, P0 ;  /* 0x000000ff1b00720c */ /* 0x000fda0003f05300 */
[----:B--23--:R-:W-:Y:S05]  /*1150*/  @!P0 BRA `(.L_x_14) ;  /* 0x0000000000288947 */ /* 0x00cfea0003800000 */
[----:B0-----:R-:W0:Y:S02]  /*1160*/  LDC R13, c[0x0][0x634] ;  /* 0x00018d00ff0d7b82 */ /* 0x001e240000000800 */
[----:B0-----:R-:W-:-:S05]  /*1170*/  IADD3 R13, P0, R18, R13, RZ ;  /* 0x0000000d120d7210 */ /* 0x001fca0007f1e0ff */
[----:B------:R-:W-:-:S04]  /*1180*/  IMAD.X R15, RZ, RZ, R17, P0 ;  /* 0x000000ffff0f7224 */ /* 0x000fc800000e0611 */
[----:B------:R-:W-:-:S04]  /*1190*/  IMAD.WIDE.U32 R8, R15, R26, RZ ;  /* 0x0000001a0f087225 */ /* 0x000fc800078e00ff */
[----:B------:R-:W-:-:S04]  /*11a0*/  IMAD.WIDE.U32 R10, P0, R13, R27, R8 ;  /* 0x0000001b0d0a7225 */ /* 0x000fc80007800008 */
[----:B------:R-:W-:-:S04]  /*11b0*/  IMAD.WIDE.U32 R8, R13, R26, RZ ;  /* 0x0000001a0d087225 */ /* 0x000fc800078e00ff */
[----:B------:R-:W-:Y:S01]  /*11c0*/  IMAD.X R13, RZ, RZ, RZ, P0 ;  /* 0x000000ffff0d7224 */ /* 0x000fe200000e06ff */
[----:B------:R-:W-:Y:S01]  /*11d0*/  IADD3 RZ, P0, R9, R10, RZ ;  /* 0x0000000a09ff7210 */ /* 0x000fe20007f1e0ff */
[----:B------:R-:W-:-:S04]  /*11e0*/  IMAD.MOV.U32 R12, RZ, RZ, R11 ;  /* 0x000000ffff0c7224 */ /* 0x000fc800078e000b */
[----:B------:R-:W-:-:S08]  /*11f0*/  IMAD.WIDE.U32.X R8, R15, R27, R12, P0 ;  /* 0x0000001b0f087225 */ /* 0x000fd000000e040c */
.L_x_14:
[----:B------:R-:W1:Y:S01]  /*1200*/  LDC.64 R32, c[0x0][0x640] ;  /* 0x00019000ff207b82 */ /* 0x000e620000000a00 */
[-C--:B------:R-:W-:Y:S01]  /*1210*/  SHF.R.U64 R30, R8, R2.reuse, R9 ;  /* 0x00000002081e7219 */ /* 0x080fe20000001209 */
[----:B------:R-:W-:Y:S01]  /*1220*/  IMAD.MOV.U32 R19, RZ, RZ, R17 ;  /* 0x000000ffff137224 */ /* 0x000fe200078e0011 */
[----:B------:R-:W-:Y:S01]  /*1230*/  SHF.R.U32.HI R2, RZ, R2, R9 ;  /* 0x00000002ff027219 */ /* 0x000fe20000011609 */
[----:B------:R-:W-:Y:S01]  /*1240*/  IMAD.MOV.U32 R26, RZ, RZ, 0x1 ;  /* 0x00000001ff1a7424 */ /* 0x000fe200078e00ff */
[----:B------:R-:W-:-:S03]  /*1250*/  IADD3 R11, P0, RZ, -R30, RZ ;  /* 0x8000001eff0b7210 */ /* 0x000fc60007f1e0ff */
[----:B------:R-:W2:Y:S02]  /*1260*/  LDC R10, c[0x0][0x618] ;  /* 0x00018600ff0a7b82 */ /* 0x000ea40000000800 */
[----:B------:R-:W-:-:S04]  /*1270*/  IMAD.X R9, RZ, RZ, ~R2, P0 ;  /* 0x000000ffff097224 */ /* 0x000fc800000e0e02 */
[-C--:B------:R-:W-:Y:S02]  /*1280*/  IMAD R2, R9, R28.reuse, RZ ;  /* 0x0000001c09027224 */ /* 0x080fe400078e02ff */
[----:B0-----:R-:W0:Y:S01]  /*1290*/  LDC R13, c[0x0][0x608] ;  /* 0x00018200ff0d7b82 */ /* 0x001e220000000800 */
[----:B------:R-:W-:-:S04]  /*12a0*/  IMAD.WIDE.U32 R8, R11, R28, R18 ;  /* 0x0000001c0b087225 */ /* 0x000fc800078e0012 */
[----:B------:R-:W-:Y:S02]  /*12b0*/  IMAD R11, R11, R29, R2 ;  /* 0x0000001d0b0b7224 */ /* 0x000fe400078e0202 */
[----:B------:R-:W-:Y:S01]  /*12c0*/  IMAD.MOV.U32 R2, RZ, RZ, -0x1 ;  /* 0xffffffffff027424 */ /* 0x000fe200078e00ff */
[----:B------:R-:W3:Y:S01]  /*12d0*/  LDC R31, c[0x0][0x658] ;  /* 0x00019600ff1f7b82 */ /* 0x000ee20000000800 */
[----:B------:R-:W-:Y:S01]  /*12e0*/  IMAD.IADD R9, R9, 0x1, R11 ;  /* 0x0000000109097824 */ /* 0x000fe200078e020b */
[----:B-1----:R-:W-:-:S04]  /*12f0*/  ISETP.NE.U32.AND P0, PT, R32, RZ, PT ;  /* 0x000000ff2000720c */ /* 0x002fc80003f05070 */
[----:B------:R-:W-:Y:S02]  /*1300*/  ISETP.NE.AND.EX P0, PT, R33, RZ, PT, P0 ;  /* 0x000000ff2100720c */ /* 0x000fe40003f05300 */
[----:B------:R-:W1:Y:S01]  /*1310*/  LDC R29, c[0x0][0x600] ;  /* 0x00018000ff1d7b82 */ /* 0x000e620000000800 */
[-CC-:B--2---:R-:W-:Y:S02]  /*1320*/  SHF.R.U64 R27, R8, R10.reuse, R9.reuse ;  /* 0x0000000a081b7219 */ /* 0x184fe40000001209 */
[----:B------:R-:W-:-:S05]  /*1330*/  SHF.R.U32.HI R8, RZ, R10, R9 ;  /* 0x0000000aff087219 */ /* 0x000fca0000011609 */
[----:B------:R-:W2:Y:S01]  /*1340*/  LDC R22, c[0x0][0x648] ;  /* 0x00019200ff167b82 */ /* 0x000ea20000000800 */
[-CC-:B0-----:R-:W-:Y:S02]  /*1350*/  SHF.R.U64 R34, R27, R13.reuse, R8.reuse ;  /* 0x0000000d1b227219 */ /* 0x181fe40000001208 */
[----:B------:R-:W-:-:S05]  /*1360*/  SHF.R.U32.HI R8, RZ, R13, R8 ;  /* 0x0000000dff087219 */ /* 0x000fca0000011608 */
[----:B------:R-:W0:Y:S01]  /*1370*/  LDC R24, c[0x0][0x638] ;  /* 0x00018e00ff187b82 */ /* 0x000e220000000800 */
[-CC-:B---3--:R-:W-:Y:S02]  /*1380*/  SHF.R.U64 R36, R34, R31.reuse, R8.reuse ;  /* 0x0000001f22247219 */ /* 0x188fe40000001208 */
[-C--:B------:R-:W-:Y:S02]  /*1390*/  SHF.L.U32 R2, R2, R31.reuse, RZ ;  /* 0x0000001f02027219 */ /* 0x080fe400000006ff */
[----:B------:R-:W-:Y:S01]  /*13a0*/  SHF.R.U32.HI R9, RZ, R31, R8 ;  /* 0x0000001fff097219 */ /* 0x000fe20000011608 */
[----:B------:R-:W-:Y:S01]  /*13b0*/  IMAD.MOV.U32 R8, RZ, RZ, R36 ;  /* 0x000000ffff087224 */ /* 0x000fe200078e0024 */
[----:B------:R-:W-:Y:S01]  /*13c0*/  LOP3.LUT R15, RZ, R2, RZ, 0x33, !PT ;  /* 0x00000002ff0f7212 */ /* 0x000fe200078e33ff */
[----:B------:R-:W3:Y:S01]  /*13d0*/  LDC R28, c[0x0][0x610] ;  /* 0x00018400ff1c7b82 */ /* 0x000ee20000000800 */
[----:B------:R-:W-:Y:S05]  /*13e0*/  @!P0 BRA `(.L_x_15) ;  /* 0x0000000000288947 */ /* 0x000fea0003800000 */
[----:B------:R-:W4:Y:S02]  /*13f0*/  LDC R13, c[0x0][0x64c] ;  /* 0x00019300ff0d7b82 */ /* 0x000f240000000800 */
[----:B----4-:R-:W-:-:S05]  /*1400*/  IADD3 R13, P0, R36, R13, RZ ;  /* 0x0000000d240d7210 */ /* 0x010fca0007f1e0ff */
        /* <DEDUP_REMOVED lines=8> */
.L_x_15:
[----:B--2---:R-:W-:Y:S01]  /*1490*/  SHF.R.U64 R7, R8, R22, R9 ;  /* 0x0000001608077219 */ /* 0x004fe20000001209 */
[----:B-1----:R-:W-:Y:S01]  /*14a0*/  VIADD R8, R29, 0xffffffff ;  /* 0xffffffff1d087836 */ /* 0x002fe20000000000 */
[----:B------:R-:W-:Y:S01]  /*14b0*/  SHF.L.U32 R2, R26, R31, RZ ;  /* 0x0000001f1a027219 */ /* 0x000fe200000006ff */
[----:B------:R-:W-:Y:S01]  /*14c0*/  @P1 IMAD R21, R25, R20, R6 ;  /* 0x0000001419151224 */ /* 0x000fe200078e0206 */
[----:B------:R-:W-:Y:S01]  /*14d0*/  LOP3.LUT R15, R34, R15, RZ, 0xc0, !PT ;  /* 0x0000000f220f7212 */ /* 0x000fe200078ec0ff */
[----:B------:R-:W-:Y:S01]  /*14e0*/  IMAD.MOV R9, RZ, RZ, -R7 ;  /* 0x000000ffff097224 */ /* 0x000fe200078e0a07 */
[----:B------:R-:W-:-:S03]  /*14f0*/  LOP3.LUT R8, R27, R8, RZ, 0xc0, !PT ;  /* 0x000000081b087212 */ /* 0x000fc600078ec0ff */
[----:B------:R-:W-:Y:S02]  /*1500*/  IMAD R6, R2, R7, R15 ;  /* 0x0000000702067224 */ /* 0x000fe400078e020f */
[----:B0-----:R-:W-:Y:S02]  /*1510*/  IMAD R2, R9, R24, R36 ;  /* 0x0000001809027224 */ /* 0x001fe400078e0224 */
[----:B---3--:R-:W-:Y:S02]  /*1520*/  IMAD R19, R6, R28, R21 ;  /* 0x0000001c06137224 */ /* 0x008fe400078e0215 */
[----:B------:R-:W-:Y:S02]  /*1530*/  IMAD R2, R2, R29, R8 ;  /* 0x0000001d02027224 */ /* 0x000fe400078e0208 */
[----:B------:R-:W-:-:S03]  /*1540*/  IMAD.MOV.U32 R6, RZ, RZ, 0x1 ;  /* 0x00000001ff067424 */ /* 0x000fc600078e00ff */
[----:B------:R-:W-:Y:S02]  /*1550*/  SEL R22, R2, R19, !P1 ;  /* 0x0000001302167207 */ /* 0x000fe40004800000 */
[----:B------:R-:W-:Y:S01]  /*1560*/  SEL R19, R19, R2, !P1 ;  /* 0x0000000213137207 */ /* 0x000fe20004800000 */
[----:B------:R-:W-:Y:S01]  /*1570*/  IMAD.MOV.U32 R2, RZ, RZ, R30 ;  /* 0x000000ffff027224 */ /* 0x000fe200078e001e */
[----:B------:R-:W-:-:S07]  /*1580*/  PRMT R8, R6, 0x7610, R8 ;  /* 0x0000761006087816 */ /* 0x000fce0000000008 */
.L_x_13:
[----:B------:R-:W-:Y:S05]  /*1590*/  @!P2 BRA `(.L_x_16) ;  /* 0x00000000000ca947 */ /* 0x000fea0003800000 */
[----:B------:R-:W-:Y:S01]  /*15a0*/  UCGABAR_WAIT ;  /* 0x0000000000007dc7 */ /* 0x000fe20008000000 */
[----:B------:R-:W-:Y:S01]  /*15b0*/  CCTL.IVALL ;  /* 0x00000000ff00798f */ /* 0x000fe20002000000 */
[----:B------:R-:W-:Y:S05]  /*15c0*/  BRA `(.L_x_17) ;  /* 0x0000000000047947 */ /* 0x000fea0003800000 */
.L_x_16:
[----:B------:R-:W-:Y:S06]  /*15d0*/  BAR.SYNC.DEFER_BLOCKING 0x0 ;  /* 0x0000000000007b1d */ /* 0x000fec0000010000 */
.L_x_17:
[----:B------:R-:W-:Y:S05]  /*15e0*/  @!P3 BRA `(.L_x_18) ;  /* 0x000000540020b947 */ /* 0x000fea0003800000 */
[----:B------:R-:W-:-:S13]  /*15f0*/  ISETP.GT.U32.AND P0, PT, R35, 0x1, PT ;  /* 0x000000012300780c */ /* 0x000fda0003f04070 */
[----:B------:R-:W-:Y:S05]  /*1600*/  @P0 EXIT ;  /* 0x000000000000094d */ /* 0x000fea0003800000 */
.L_x_19:
[----:B------:R-:W-:-:S08]  /*1610*/  NOP ;  /* 0x0000000000007918 */ /* 0x000fd00000000000 */
[----:B------:R-:W1:Y:S02]  /*1620*/  USETMAXREG.TRY_ALLOC.CTAPOOL UP0, 0xe8 ;  /* 0x000000e8000079c8 */ /* 0x000e640008000600 */
[----:B-1----:R-:W-:-:S13]  /*1630*/  PLOP3.LUT P0, PT, PT, PT, UP0, 0x80, 0x0 ;  /* 0x000000000000781c */ /* 0x002fda0003f0f008 */
[----:B------:R-:W-:Y:S05]  /*1640*/  @!P0 BRA `(.L_x_19) ;  /* 0xfffffffc00f08947 */ /* 0x000fea000383ffff */
[----:B------:R-:W-:-:S13]  /*1650*/  LOP3.LUT P0, RZ, R8, 0xff, RZ, 0xc0, !PT ;  /* 0x000000ff08ff7812 */ /* 0x000fda000780c0ff */
[----:B------:R-:W-:Y:S05]  /*1660*/  @!P0 EXIT ;  /* 0x000000000000894d */ /* 0x000fea0003800000 */
[----:B------:R-:W1:Y:S01]  /*1670*/  S2UR UR4, SR_CgaCtaId ;  /* 0x00000000000479c3 */ /* 0x000e620000008800 */
[----:B------:R-:W-:Y:S01]  /*1680*/  VIADD R14, R14, 0xffffffff ;  /* 0xffffffff0e0e7836 */ /* 0x000fe20000000000 */
[CC--:B------:R-:W-:Y:S01]  /*1690*/  LEA.HI R4, R0.reuse, R3.reuse, RZ, 0x2 ;  /* 0x0000000300047211 */ /* 0x0c0fe200078f10ff */
[----:B------:R-:W-:Y:S01]  /*16a0*/  UMOV UR41, 0x400 ;  /* 0x0000040000297882 */ /* 0x000fe20000000000 */
[----:B------:R-:W-:Y:S01]  /*16b0*/  LEA.HI R0, R0, R3, RZ, 0x5 ;  /* 0x0000000300007211 */ /* 0x000fe200078f28ff */
[----:B------:R-:W-:Y:S01]  /*16c0*/  UISETP.LT.AND UP0, UPT, UR40, 0x1, UPT ;  /* 0x000000012800788c */ /* 0x000fe2000bf01270 */
[----:B------:R-:W-:Y:S01]  /*16d0*/  R2UR UR42, R14 ;  /* 0x000000000e2a72ca */ /* 0x000fe200000e0000 */
[----:B------:R-:W-:Y:S01]  /*16e0*/  ULDC UR6, c[0x0][0x284] ;  /* 0x0000a10000067ab9 */ /* 0x000fe20000000800 */
[--C-:B------:R-:W-:Y:S01]  /*16f0*/  SHF.R.S32.HI R92, RZ, 0x2, R4.reuse ;  /* 0x00000002ff5c7819 */ /* 0x100fe20000011404 */
[----:B------:R-:W-:Y:S01]  /*1700*/  USEL UR43, UR40, 0x1, UP0 ;  /* 0x00000001282b7887 */ /* 0x000fe20008000000 */
[----:B------:R-:W-:Y:S01]  /*1710*/  SHF.R.S32.HI R5, RZ, 0x1f, R4 ;  /* 0x0000001fff057819 */ /* 0x000fe20000011404 */
[----:B------:R-:W-:Y:S01]  /*1720*/  USHF.L.U32 UR46, UR40, 0x1, URZ ;  /* 0x00000001282e7899 */ /* 0x000fe2000800063f */
[----:B------:R-:W-:Y:S01]  /*1730*/  LOP3.LUT R94, R4, 0xfffffffc, RZ, 0xc0, !PT ;  /* 0xfffffffc045e7812 */ /* 0x000fe200078ec0ff */
[----:B------:R-:W-:Y:S01]  /*1740*/  UIADD3 UR43, -UR43, UR40, URZ ;  /* 0x000000282b2b7290 */ /* 0x000fe2000fffe13f */
[----:B------:R-:W-:-:S02]  /*1750*/  LEA.HI R5, R5, R92, RZ, 0x3 ;  /* 0x0000005c05057211 */ /* 0x000fc400078f18ff */
[----:B------:R-:W-:Y:S01]  /*1760*/  ISETP.NE.AND P0, PT, R14, RZ, PT ;  /* 0x000000ff0e00720c */ /* 0x000fe20003f05270 */
[----:B------:R-:W-:Y:S01]  /*1770*/  IMAD.IADD R94, R3, 0x1, -R94 ;  /* 0x00000001035e7824 */ /* 0x000fe200078e0a5e */
[----:B------:R-:W-:Y:S01]  /*1780*/  LOP3.LUT R5, R5, 0xfffffff8, RZ, 0xc0, !PT ;  /* 0xfffffff805057812 */ /* 0x000fe200078ec0ff */
[----:B------:R-:W-:Y:S01]  /*1790*/  USHF.L.U32 UR42, UR42, 0x3, URZ ;  /* 0x000000032a2a7899 */ /* 0x000fe2000800063f */
[----:B------:R-:W-:Y:S02]  /*17a0*/  LOP3.LUT R102, R16, 0x1, RZ, 0xfc, !PT ;  /* 0x0000000110667812 */ /* 0x000fe400078efcff */
[----:B------:R-:W-:Y:S01]  /*17b0*/  SEL R103, RZ, 0x1, P0 ;  /* 0x00000001ff677807 */ /* 0x000fe20000000000 */
[----:B------:R-:W-:Y:S01]  /*17c0*/  IMAD.IADD R92, R92, 0x1, -R5 ;  /* 0x000000015c5c7824 */ /* 0x000fe200078e0a05 */
[----:B-1----:R-:W-:Y:S01]  /*17d0*/  ULEA UR41, UR4, UR41, 0x18 ;  /* 0x0000002904297291 */ /* 0x002fe2000f8ec03f */
[----:B------:R-:W-:Y:S01]  /*17e0*/  SHF.R.S32.HI R5, RZ, 0x5, R0 ;  /* 0x00000005ff057819 */ /* 0x000fe20000011400 */
[----:B------:R-:W-:-:S02]  /*17f0*/  IMAD.U32 R96, RZ, RZ, UR42 ;  /* 0x0000002aff607e24 */ /* 0x000fc4000f8e00ff */
[----:B------:R-:W-:Y:S01]  /*1800*/  UIADD3 UR47, UR41, 0x130, URZ ;  /* 0x00000130292f7890 */ /* 0x000fe2000fffe03f */
[--C-:B------:R-:W-:Y:S01]  /*1810*/  SHF.R.S32.HI R93, RZ, 0x1f, R92.reuse ;  /* 0x0000001fff5d7819 */ /* 0x100fe2000001145c */
[----:B------:R-:W-:Y:S01]  /*1820*/  UIADD3 UR4, UR41, 0x200, URZ ;  /* 0x0000020029047890 */ /* 0x000fe2000fffe03f */
[C-C-:B------:R-:W-:Y:S01]  /*1830*/  IMAD R99, R5.reuse, -0x10, -R92.reuse ;  /* 0xfffffff005637824 */ /* 0x140fe200078e0a5c */
[----:B------:R-:W-:Y:S01]  /*1840*/  UIADD3 UR5, UR41, 0x12200, URZ ;  /* 0x0001220029057890 */ /* 0x000fe2000fffe03f */
[C---:B------:R-:W-:Y:S01]  /*1850*/  LOP3.LUT R98, R96.reuse, 0x8, RZ, 0xc0, !PT ;  /* 0x0000000860627812 */ /* 0x040fe200078ec0ff */
[----:B------:R-:W-:Y:S01]  /*1860*/  USHF.R.U32.HI UR4, URZ, 0x4, UR4 ;  /* 0x000000043f047899 */ /* 0x000fe20008011604 */
[----:B------:R-:W-:Y:S01]  /*1870*/  IMAD.U32 R95, RZ, RZ, UR47 ;  /* 0x0000002fff5f7e24 */ /* 0x000fe2000f8e00ff */
[----:B------:R-:W-:Y:S01]  /*1880*/  USHF.R.U32.HI UR5, URZ, 0x4, UR5 ;  /* 0x000000043f057899 */ /* 0x000fe20008011605 */
[----:B------:R-:W-:Y:S01]  /*1890*/  IMAD.WIDE R92, R5, 0x10, R92 ;  /* 0x00000010055c7825 */ /* 0x000fe200078e025c */
[----:B------:R-:W-:Y:S01]  /*18a0*/  ULOP3.LUT UR4, UR4, 0x3fff, URZ, 0xc0, !UPT ;  /* 0x00003fff04047892 */ /* 0x000fe2000f8ec03f */
[----:B------:R-:W-:Y:S01]  /*18b0*/  LOP3.LUT R96, R96, 0x8, RZ, 0xc, !PT ;  /* 0x0000000860607812 */ /* 0x000fe200078e0cff */
[----:B------:R-:W-:Y:S01]  /*18c0*/  ULOP3.LUT UR5, UR5, 0x3fff, URZ, 0xc0, !UPT ;  /* 0x00003fff05057892 */ /* 0x000fe2000f8ec03f */
[----:B------:R-:W-:Y:S01]  /*18d0*/  VIADD R97, R95, UR42 ;  /* 0x0000002a5f617c36 */ /* 0x000fe20008000000 */
[----:B------:R-:W-:Y:S01]  /*18e0*/  LOP3.LUT R98, R98, 0x18, RZ, 0x3c, !PT ;  /* 0x0000001862627812 */ /* 0x000fe200078e3cff */
[----:B------:R-:W-:Y:S01]  /*18f0*/  VIADD R99, R99, UR6 ;  /* 0x0000000663637c36 */ /* 0x000fe20008000000 */
[----:B------:R-:W-:-:S02]  /*1900*/  ULOP3.LUT UR44, UR4, 0x10000, URZ, 0xfc, !UPT ;  /* 0x00010000042c7892 */ /* 0x000fc4000f8efc3f */
[----:B------:R-:W-:-:S12]  /*1910*/  ULOP3.LUT UR45, UR5, 0x10000, URZ, 0xfc, !UPT ;  /* 0x00010000052d7892 */ /* 0x000fd8000f8efc3f */
.L_x_167:
[----:B------:R-:W-:Y:S01]  /*1920*/  SHF.L.U32 R0, R103, 0x1f, RZ ;  /* 0x0000001f67007819 */ /* 0x000fe200000006ff */
[----:B------:R-:W-:Y:S02]  /*1930*/  ULDC UR4, c[0x0][0x28c] ;  /* 0x0000a30000047ab9 */ /* 0x000fe40000000800 */
[----:B------:R-:W-:Y:S01]  /*1940*/  ISETP.LT.AND P1, PT, RZ, UR4, PT ;  /* 0x00000004ff007c0c */ /* 0x000fe2000bf21270 */
[----:B------:R-:W1:Y:S02]  /*1950*/  SYNCS.PHASECHK.TRANS64.TRYWAIT P0, [R95+UR42], R0 ;  /* 0x000000005f0075a7 */ /* 0x000e64000800016a */
[----:B-1-34-:R-:W-:Y:S10]  /*1960*/  @!P0 BRA `(.L_x_20) ;  /* 0x0000006800a08947 */ /* 0x01aff40003800000 */
.L_x_203:
[----:B------:R-:W-:Y:S05]  /*1970*/  @P1 BRA `(.L_x_21) ;  /* 0x0000000000401947 */ /* 0x000fea0003800000 */
[----:B-1----:R-:W-:Y:S01]  /*1980*/  MOV R0, 0x0 ;  /* 0x0000000000007802 */ /* 0x002fe20000000f00 */
[----:B------:R-:W-:Y:S01]  /*1990*/  ULDC.64 UR4, c[0x4][0x68] ;  /* 0x01001a0000047ab9 */ /* 0x000fe20000000a00 */
[----:B------:R-:W-:Y:S01]  /*19a0*/  ULDC.64 UR6, c[0x4][0x8] ;  /* 0x0100020000067ab9 */ /* 0x000fe20000000a00 */
[----:B------:R-:W-:Y:S01]  /*19b0*/  IMAD.U32 R4, RZ, RZ, UR4 ;  /* 0x00000004ff047e24 */ /* 0x000fe2000f8e00ff */
[----:B------:R1:W2:Y:S01]  /*19c0*/  LDC.64 R14, c[0x4][R0] ;  /* 0x01000000000e7b82 */ /* 0x0002a20000000a00 */
[----:B------:R-:W-:Y:S01]  /*19d0*/  IMAD.U32 R5, RZ, RZ, UR5 ;  /* 0x00000005ff057e24 */ /* 0x000fe2000f8e00ff */
[----:B------:R-:W-:Y:S01]  /*19e0*/  ULDC.64 UR4, c[0x4][0x70] ;  /* 0x01001c0000047ab9 */ /* 0x000fe20000000a00 */
[----:B------:R-:W-:Y:S02]  /*19f0*/  IMAD.U32 R10, RZ, RZ, UR6 ;  /* 0x00000006ff0a7e24 */ /* 0x000fe4000f8e00ff */
[----:B------:R-:W-:Y:S02]  /*1a00*/  IMAD.U32 R6, RZ, RZ, UR4 ;  /* 0x00000004ff067e24 */ /* 0x000fe4000f8e00ff */
[----:B------:R-:W-:-:S02]  /*1a10*/  IMAD.U32 R7, RZ, RZ, UR5 ;  /* 0x00000005ff077e24 */ /* 0x000fc4000f8e00ff */
[----:B------:R-:W-:Y:S02]  /*1a20*/  IMAD.U32 R11, RZ, RZ, UR7 ;  /* 0x00000007ff0b7e24 */ /* 0x000fe4000f8e00ff */
[----:B------:R-:W-:Y:S02]  /*1a30*/  IMAD.MOV.U32 R8, RZ, RZ, 0x1e1 ;  /* 0x000001e1ff087424 */ /* 0x000fe400078e00ff */
[----:B0-----:R-:W-:Y:S02]  /*1a40*/  IMAD.MOV.U32 R12, RZ, RZ, 0x1 ;  /* 0x00000001ff0c7424 */ /* 0x001fe400078e00ff */
[----:B-1----:R-:W-:-:S07]  /*1a50*/  IMAD.MOV.U32 R13, RZ, RZ, RZ ;  /* 0x000000ffff0d7224 */ /* 0x002fce00078e00ff */
[----:B------:R-:W-:-:S07]  /*1a60*/  LEPC R20, `(.L_x_21) ;  /* 0x000000001014794e */ /* 0x000fce0000000000 */
[----:B--2--5:R-:W-:Y:S05]  /*1a70*/  CALL.ABS.NOINC R14 ;  /* 0x000000000e007343 */ /* 0x024fea0003c00000 */
.L_x_21:
[----:B------:R-:W-:-:S13]  /*1a80*/  ISETP.NE.AND P0, PT, R102, 0x3, PT ;  /* 0x000000036600780c */ /* 0x000fda0003f05270 */
[----:B------:R-:W-:Y:S05]  /*1a90*/  @!P0 BRA `(.L_x_22) ;  /* 0x0000000000048947 */ /* 0x000fea0003800000 */
[----:B------:R-:W-:Y:S01]  /*1aa0*/  BPT.TRAP 0x1 ;  /* 0x000000040000795c */ /* 0x000fe20000300000 */
.L_x_22:
[----:B------:R-:W-:Y:S02]  /*1ab0*/  IMAD.U32 R3, RZ, RZ, UR38 ;  /* 0x00000026ff037e24 */ /* 0x000fe4000f8e00ff */
[----:B-1----:R-:W-:-:S03]  /*1ac0*/  IMAD.U32 R0, RZ, RZ, UR39 ;  /* 0x00000027ff007e24 */ /* 0x002fc6000f8e00ff */
[----:B------:R-:W-:Y:S02]  /*1ad0*/  LEA R3, R3, UR41, 0x3 ;  /* 0x0000002903037c11 */ /* 0x000fe4000f8e18ff */
[----:B------:R-:W-:-:S04]  /*1ae0*/  SHF.L.U32 R0, R0, 0x1f, RZ ;  /* 0x0000001f00007819 */ /* 0x000fc800000006ff */
[----:B------:R1:W2:Y:S01]  /*1af0*/  SYNCS.PHASECHK.TRANS64.TRYWAIT P1, [R3+URZ], R0 ;  /* 0x00000000030075a7 */ /* 0x0002a2000802017f */
[----:B------:R-:W-:Y:S05]  /*1b00*/  @!P0 BRA `(.L_x_23) ;  /* 0x0000000000048947 */ /* 0x000fea0003800000 */
[----:B------:R-:W-:Y:S01]  /*1b10*/  BPT.TRAP 0x1 ;  /* 0x000000040000795c */ /* 0x000fe20000300000 */
.L_x_23:
[----:B--2---:R-:W-:Y:S05]  /*1b20*/  @P1 BRA `(.L_x_24) ;  /* 0x0000000000081947 */ /* 0x004fea0003800000 */
[----:B------:R-:W2:Y:S02]  /*1b30*/  SYNCS.PHASECHK.TRANS64.TRYWAIT P1, [R3+URZ], R0 ;  /* 0x00000000030075a7 */ /* 0x000ea4000802017f */
[----:B--2---:R-:W-:Y:S05]  /*1b40*/  @!P1 BRA `(.L_x_25) ;  /* 0x00000068003c9947 */ /* 0x004fea0003800000 */
.L_x_24:
[----:B------:R-:W-:Y:S05]  /*1b50*/  WARPSYNC.ALL ;  /* 0x0000000000007948 */ /* 0x000fea0003800000 */
[----:B------:R-:W-:Y:S01]  /*1b60*/  ULEA UR4, UR38, UR44, 0x8 ;  /* 0x0000002c26047291 */ /* 0x000fe2000f8e403f */
[----:B------:R-:W-:Y:S01]  /*1b70*/  WARPGROUP.ARRIVE ;  /* 0x00000000000079c5 */ /* 0x000fe20000000000 */
[----:B------:R-:W-:Y:S01]  /*1b80*/  ULEA UR6, UR38, UR45, 0x9 ;  /* 0x0000002d26067291 */ /* 0x000fe2000f8e483f */
[----:B-12---:R-:W-:Y:S01]  /*1b90*/  IMAD.U32 R0, RZ, RZ, UR43 ;  /* 0x0000002bff007e24 */ /* 0x006fe2000f8e00ff */
[----:B------:R-:W-:Y:S01]  /*1ba0*/  UMOV UR5, 0x80000020 ;  /* 0x8000002000057882 */ /* 0x000fe20000000000 */
[----:B------:R-:W-:-:S03]  /*1bb0*/  UMOV UR7, 0x80000020 ;  /* 0x8000002000077882 */ /* 0x000fc60000000000 */
[----:B------:R-:W-:-:S03]  /*1bc0*/  ISETP.GE.AND P1, PT, R0, 0x1, PT ;  /* 0x000000010000780c */ /* 0x000fc60003f26270 */
[----:B------:R-:W-:Y:S01]  /*1bd0*/  HGMMA.64x128x16.F32 R24, gdesc[UR4], RZ, !UPT, gsb0 ;  /* 0x01e00000041879f0 */ /* 0x000fe2000c0008ff */
[----:B------:R-:W-:Y:S02]  /*1be0*/  UIADD3 UR4, UR4, 0x2, URZ ;  /* 0x0000000204047890 */ /* 0x000fe4000fffe03f */
[----:B------:R-:W-:Y:S01]  /*1bf0*/  UIADD3 UR6, UR6, 0x2, URZ ;  /* 0x0000000206067890 */ /* 0x000fe2000fffe03f */
[----:B------:R-:W-:Y:S01]  /*1c00*/  UMOV UR5, 0x80000020 ;  /* 0x8000002000057882 */ /* 0x000fe20000000000 */
[----:B------:R-:W-:Y:S01]  /*1c10*/  UMOV UR7, 0x80000020 ;  /* 0x8000002000077882 */ /* 0x000fe20000000000 */
[----:B------:R-:W-:Y:S02]  /*1c20*/  WARPGROUP.DEPBAR.LE gsb0, 0x0 ;  /* 0x00008000000079c5 */ /* 0x000fe40000010000 */
[----:B------:R-:W-:-:S06]  /*1c30*/  WARPGROUP.ARRIVE ;  /* 0x00000000000079c5 */ /* 0x000fcc0000000000 */
[----:B------:R-:W-:Y:S03]  /*1c40*/  HGMMA.64x128x16.F32 R24, gdesc[UR4], R24, gsb0 ;  /* 0x01e00000041879f0 */ /* 0x000fe60008000818 */
[----:B------:R-:W-:Y:S02]  /*1c50*/  WARPGROUP.DEPBAR.LE gsb0, 0x0 ;  /* 0x00008000000079c5 */ /* 0x000fe40000010000 */
[----:B------:R-:W-:Y:S05]  /*1c60*/  @!P1 BRA `(.L_x_26) ;  /* 0x0000000000d49947 */ /* 0x000fea0003800000 */
[----:B------:R-:W-:Y:S01]  /*1c70*/  UIADD3 UR4, UR38, 0x1, URZ ;  /* 0x0000000126047890 */ /* 0x000fe2000fffe03f */
[----:B------:R-:W-:Y:S02]  /*1c80*/  IMAD.U32 R0, RZ, RZ, UR43 ;  /* 0x0000002bff007e24 */ /* 0x000fe4000f8e00ff */
[----:B------:R-:W-:Y:S01]  /*1c90*/  IMAD.U32 R3, RZ, RZ, UR38 ;  /* 0x00000026ff037e24 */ /* 0x000fe2000f8e00ff */
[----:B------:R-:W-:-:S04]  /*1ca0*/  UISETP.NE.AND UP0, UPT, UR4, 0x12, UPT ;  /* 0x000000120400788c */ /* 0x000fc8000bf05270 */
[----:B------:R-:W-:Y:S02]  /*1cb0*/  USEL UR5, URZ, 0x1, UP0 ;  /* 0x000000013f057887 */ /* 0x000fe40008000000 */
[----:B------:R-:W-:Y:S02]  /*1cc0*/  USEL UR8, UR4, URZ, UP0 ;  /* 0x0000003f04087287 */ /* 0x000fe40008000000 */
[----:B------:R-:W-:-:S06]  /*1cd0*/  ULOP3.LUT UR5, UR39, UR5, URZ, 0x3c, !UPT ;  /* 0x0000000527057292 */ /* 0x000fcc000f8e3c3f */
[----:B------:R-:W-:-:S07]  /*1ce0*/  IMAD.U32 R6, RZ, RZ, UR5 ;  /* 0x00000005ff067e24 */ /* 0x000fce000f8e00ff */
.L_x_33:
[----:B------:R-:W-:Y:S05]  /*1cf0*/  @!P0 BRA `(.L_x_27) ;  /* 0x0000000000048947 */ /* 0x000fea0003800000 */
[----:B------:R-:W-:Y:S01]  /*1d00*/  BPT.TRAP 0x1 ;  /* 0x000000040000795c */ /* 0x000fe20000300000 */
.L_x_27:
[----:B------:R-:W-:Y:S01]  /*1d10*/  ULEA UR4, UR8, UR41, 0x3 ;  /* 0x0000002908047291 */ /* 0x000fe2000f8e183f */
[----:B------:R-:W-:-:S08]  /*1d20*/  SHF.L.U32 R4, R6, 0x1f, RZ ;  /* 0x0000001f06047819 */ /* 0x000fd000000006ff */
[----:B------:R1:W2:Y:S01]  /*1d30*/  SYNCS.PHASECHK.TRANS64.TRYWAIT P1, [UR4], R4 ;  /* 0x00000004ff0075a7 */ /* 0x0002a20008020144 */
[----:B------:R-:W-:Y:S05]  /*1d40*/  @!P0 BRA `(.L_x_28) ;  /* 0x0000000000048947 */ /* 0x000fea0003800000 */
[----:B------:R-:W-:Y:S01]  /*1d50*/  BPT.TRAP 0x1 ;  /* 0x000000040000795c */ /* 0x000fe20000300000 */
.L_x_28:
[----:B--2---:R-:W-:Y:S05]  /*1d60*/  @P1 BRA `(.L_x_29) ;  /* 0x0000000000081947 */ /* 0x004fea0003800000 */
[----:B------:R-:W2:Y:S02]  /*1d70*/  SYNCS.PHASECHK.TRANS64.TRYWAIT P1, [UR4], R4 ;  /* 0x00000004ff0075a7 */ /* 0x000ea40008020144 */
[----:B--2---:R-:W-:Y:S05]  /*1d80*/  @!P1 BRA `(.L_x_30) ;  /* 0x0000006400c09947 */ /* 0x004fea0003800000 */
.L_x_29:
[----:B------:R-:W-:Y:S01]  /*1d90*/  ULEA UR4, UR8, UR44, 0x8 ;  /* 0x0000002c08047291 */ /* 0x000fe2000f8e403f */
[----:B------:R-:W-:Y:S01]  /*1da0*/  WARPGROUP.ARRIVE ;  /* 0x00000000000079c5 */ /* 0x000fe20000000000 */
[----:B------:R-:W-:Y:S01]  /*1db0*/  ULEA UR6, UR8, UR45, 0x9 ;  /* 0x0000002d08067291 */ /* 0x000fe2000f8e483f */
[----:B------:R-:W-:Y:S01]  /*1dc0*/  UMOV UR5, 0x80000020 ;  /* 0x8000002000057882 */ /* 0x000fe20000000000 */
[----:B------:R-:W-:-:S07]  /*1dd0*/  UMOV UR7, 0x80000020 ;  /* 0x8000002000077882 */ /* 0x000fce0000000000 */
[----:B------:R-:W-:Y:S01]  /*1de0*/  HGMMA.64x128x16.F32 R24, gdesc[UR4], R24, gsb0 ;  /* 0x01e00000041879f0 */ /* 0x000fe20008000818 */
        /* <DEDUP_REMOVED lines=9> */
[----:B------:R-:W-:Y:S01]  /*1e80*/  BPT.TRAP 0x1 ;  /* 0x000000040000795c */ /* 0x000fe20000300000 */
.L_x_31:
[----:B------:R-:W-:-:S13]  /*1e90*/  ISETP.NE.AND P1, PT, R89, RZ, PT ;  /* 0x000000ff5900720c */ /* 0x000fda0003f25270 */
[----:B-12---:R-:W-:-:S05]  /*1ea0*/  @P1 LEA R4, R3, UR41, 0x3 ;  /* 0x0000002903041c11 */ /* 0x006fca000f8e18ff */
[----:B------:R-:W-:-:S05]  /*1eb0*/  @P1 VIADD R5, R4, 0x90 ;  /* 0x0000009004051836 */ /* 0x000fca0000000000 */
[----:B------:R-:W-:-:S04]  /*1ec0*/  @P1 PRMT R5, R88, 0x654, R5 ;  /* 0x0000065458051816 */ /* 0x000fc80000000005 */
[----:B------:R1:W-:Y:S01]  /*1ed0*/  @P1 SYNCS.ARRIVE.TRANS64.RED.A1T0 RZ, [R5+URZ], RZ ;  /* 0x000000ff05ff19a7 */ /* 0x0003e2000810043f */
[----:B------:R-:W-:-:S13]  /*1ee0*/  ISETP.GT.U32.AND P1, PT, R16, 0x1, PT ;  /* 0x000000011000780c */ /* 0x000fda0003f24070 */
[----:B-1----:R-:W-:Y:S05]  /*1ef0*/  @P1 BRA `(.L_x_32) ;  /* 0x0000000000041947 */ /* 0x002fea0003800000 */
[----:B------:R-:W-:Y:S01]  /*1f00*/  BPT.TRAP 0x1 ;  /* 0x000000040000795c */ /* 0x000fe20000300000 */
.L_x_32:
[----:B------:R-:W-:Y:S01]  /*1f10*/  UIADD3 UR8, UR8, 0x1, URZ ;  /* 0x0000000108087890 */ /* 0x000fe2000fffe03f */
[C---:B------:R-:W-:Y:S01]  /*1f20*/  ISETP.GT.AND P2, PT, R0.reuse, 0x1, PT ;  /* 0x000000010000780c */ /* 0x040fe20003f44270 */
[----:B------:R-:W-:Y:S02]  /*1f30*/  VIADD R3, R3, 0x1 ;  /* 0x0000000103037836 */ /* 0x000fe40000000000 */
[----:B------:R-:W-:Y:S01]  /*1f40*/  UISETP.NE.AND UP0, UPT, UR8, 0x12, UPT ;  /* 0x000000120800788c */ /* 0x000fe2000bf05270 */
[----:B------:R-:W-:Y:S02]  /*1f50*/  VIADD R0, R0, 0xffffffff ;  /* 0xffffffff00007836 */ /* 0x000fe40000000000 */
[C---:B------:R-:W-:Y:S01]  /*1f60*/  ISETP.NE.AND P1, PT, R3.reuse, 0x12, PT ;  /* 0x000000120300780c */ /* 0x040fe20003f25270 */
[----:B------:R-:W-:Y:S02]  /*1f70*/  USEL UR4, URZ, 0x1, UP0 ;  /* 0x000000013f047887 */ /* 0x000fe40008000000 */
[----:B------:R-:W-:Y:S01]  /*1f80*/  USEL UR8, UR8, URZ, UP0 ;  /* 0x0000003f08087287 */ /* 0x000fe20008000000 */
[----:B------:R-:W-:-:S03]  /*1f90*/  SEL R3, R3, RZ, P1 ;  /* 0x000000ff03037207 */ /* 0x000fc60000800000 */
[----:B------:R-:W-:Y:S01]  /*1fa0*/  LOP3.LUT R6, R6, UR4, RZ, 0x3c, !PT ;  /* 0x0000000406067c12 */ /* 0x000fe2000f8e3cff */
[----:B------:R-:W-:Y:S07]  /*1fb0*/  @P2 BRA `(.L_x_33) ;  /* 0xfffffffc004c2947 */ /* 0x000fee000383ffff */
.L_x_26:
[----:B------:R-:W1:Y:S01]  /*1fc0*/  LDC R0, c[0x0][0x28c] ;  /* 0x0000a300ff007b82 */ /* 0x000e620000000800 */
[----:B------:R2:W-:Y:S01]  /*1fd0*/  SYNCS.ARRIVE.TRANS64.A1T0 RZ, [R96+UR47], RZ ;  /* 0x000000ff60ff79a7 */ /* 0x0005e2000810002f */
[----:B-1----:R-:W-:-:S13]  /*1fe0*/  ISETP.GE.AND P1, PT, R0, 0x1, PT ;  /* 0x000000010000780c */ /* 0x002fda0003f26270 */
[----:B--2---:R-:W-:Y:S05]  /*1ff0*/  @!P1 BRA `(.L_x_34) ;  /* 0x0000000000449947 */ /* 0x004fea0003800000 */
[----:B------:R-:W-:Y:S05]  /*2000*/  @!P0 BRA `(.L_x_35) ;  /* 0x0000000000048947 */ /* 0x000fea0003800000 */
[----:B------:R-:W-:Y:S01]  /*2010*/  BPT.TRAP 0x1 ;  /* 0x000000040000795c */ /* 0x000fe20000300000 */
.L_x_35:
[----:B------:R-:W-:-:S13]  /*2020*/  ISETP.NE.AND P0, PT, R89, RZ, PT ;  /* 0x000000ff5900720c */ /* 0x000fda0003f05270 */
[----:B------:R-:W-:-:S05]  /*2030*/  VOTEU.ANY UP0, P0 ;  /* 0x00000000003f7886 */ /* 0x000fca0000000100 */
[----:B------:R-:W-:-:S06]  /*2040*/  @UP0 UIADD3 UR4, UR43, UR38, URZ ;  /* 0x000000262b040290 */ /* 0x000fcc000fffe03f */
[----:B------:R-:W-:Y:S02]  /*2050*/  IMAD.U32 R4, RZ, RZ, UR4 ;  /* 0x00000004ff047e24 */ /* 0x000fe4000f8e00ff */
[----:B------:R-:W-:Y:S02]  /*2060*/  IMAD.U32 R3, RZ, RZ, UR4 ;  /* 0x00000004ff037e24 */ /* 0x000fe4000f8e00ff */
[----:B------:R-:W-:-:S05]  /*2070*/  @P0 IMAD.WIDE.U32 R4, R4, 0x38e38e39, RZ ;  /* 0x38e38e3904040825 */ /* 0x000fca00078e00ff */
[----:B------:R-:W-:-:S05]  /*2080*/  @P0 SHF.R.U32.HI R0, RZ, 0x2, R5 ;  /* 0x00000002ff000819 */ /* 0x000fca0000011605 */
[----:B------:R-:W-:-:S05]  /*2090*/  @P0 IMAD R0, R0, -0x12, R3 ;  /* 0xffffffee00000824 */ /* 0x000fca00078e0203 */
[----:B------:R-:W-:-:S05]  /*20a0*/  @P0 LEA R0, R0, UR41, 0x3 ;  /* 0x0000002900000c11 */ /* 0x000fca000f8e18ff */
[----:B------:R-:W-:-:S05]  /*20b0*/  @P0 VIADD R3, R0, 0x90 ;  /* 0x0000009000030836 */ /* 0x000fca0000000000 */
[----:B------:R-:W-:-:S04]  /*20c0*/  @P0 PRMT R3, R88, 0x654, R3 ;  /* 0x0000065458030816 */ /* 0x000fc80000000003 */
[----:B------:R1:W-:Y:S01]  /*20d0*/  @P0 SYNCS.ARRIVE.TRANS64.RED.A1T0 RZ, [R3+URZ], RZ ;  /* 0x000000ff03ff09a7 */ /* 0x0003e2000810043f */
[----:B------:R-:W-:-:S13]  /*20e0*/  ISETP.GT.U32.AND P0, PT, R16, 0x1, PT ;  /* 0x000000011000780c */ /* 0x000fda0003f04070 */
[----:B-1----:R-:W-:Y:S05]  /*20f0*/  @P0 BRA `(.L_x_34) ;  /* 0x0000000000040947 */ /* 0x002fea0003800000 */
[----:B------:R-:W-:Y:S01]  /*2100*/  BPT.TRAP 0x1 ;  /* 0x000000040000795c */ /* 0x000fe20000300000 */
.L_x_34:
[----:B------:R-:W-:Y:S01]  /*2110*/  SHF.L.U32 R0, R103, 0x1f, RZ ;  /* 0x0000001f67007819 */ /* 0x000fe200000006ff */
[----:B------:R-:W-:Y:S01]  /*2120*/  UIADD3 UR38, UR46, UR38, URZ ;  /* 0x000000262e267290 */ /* 0x000fe2000fffe03f */
[----:B------:R-:W1:Y:S01]  /*2130*/  LDC R9, c[0x0][0x288] ;  /* 0x0000a200ff097b82 */ /* 0x000e620000000800 */
[----:B------:R-:W-:Y:S01]  /*2140*/  UISETP.GE.U32.AND UP1, UPT, UR46, 0x12, UPT ;  /* 0x000000122e00788c */ /* 0x000fe2000bf26070 */
[----:B------:R-:W-:Y:S01]  /*2150*/  IMAD.SHL.U32 R10, R94, 0x2, RZ ;  /* 0x000000025e0a7824 */ /* 0x000fe200078e00ff */
[----:B------:R-:W-:Y:S02]  /*2160*/  UISETP.GT.U32.AND UP0, UPT, UR38, 0x11, UPT ;  /* 0x000000112600788c */ /* 0x000fe4000bf04070 */
[----:B------:R-:W-:Y:S02]  /*2170*/  UIMAD.WIDE.U32 UR4, UR38, 0x38e38e39, URZ ;  /* 0x38e38e39260478a5 */ /* 0x000fe4000f8e003f */
[----:B------:R-:W-:Y:S01]  /*2180*/  UISETP.LT.U32.AND UP0, UPT, UR46, 0x12, UP0 ;  /* 0x000000122e00788c */ /* 0x000fe20008701070 */
[----:B------:R-:W2:Y:S01]  /*2190*/  SYNCS.PHASECHK.TRANS64.TRYWAIT P0, [R95+UR42+0x10], R0 ;  /* 0x000010005f0075a7 */ /* 0x000ea2000800016a */
[----:B------:R-:W-:Y:S01]  /*21a0*/  USHF.R.U32.HI UR4, URZ, 0x2, UR5 ;  /* 0x000000023f047899 */ /* 0x000fe20008011605 */
[----:B------:R-:W-:Y:S01]  /*21b0*/  SHF.R.S32.HI R11, RZ, 0x1f, R10 ;  /* 0x0000001fff0b7819 */ /* 0x000fe2000001140a */
[----:B------:R-:W-:-:S02]  /*21c0*/  USEL UR6, URZ, 0x1, !UP0 ;  /* 0x000000013f067887 */ /* 0x000fc4000c000000 */
[----:B------:R-:W-:Y:S02]  /*21d0*/  UIMAD UR38, UR4, -0x12, UR38 ;  /* 0xffffffee042678a4 */ /* 0x000fe4000f8e0226 */
[----:B------:R-:W-:-:S04]  /*21e0*/  ULOP3.LUT UR39, UR39, UR6, URZ, 0x3c, !UPT ;  /* 0x0000000627277292 */ /* 0x000fc8000f8e3c3f */
[----:B------:R-:W-:Y:S01]  /*21f0*/  @UP1 ULOP3.LUT UR39, UR39, 0x1, UR4, 0x78, !UPT ;  /* 0x0000000127271892 */ /* 0x000fe2000f8e7804 */
[----:B-12---:R-:W-:Y:S11]  /*2200*/  @!P0 BRA `(.L_x_36) ;  /* 0x0000006000b88947 */ /* 0x006ff60003800000 */
.L_x_204:
[----:B-1----:R-:W-:Y:S01]  /*2210*/  IMAD.SHL.U32 R0, R19, 0x40, RZ ;  /* 0x0000004013007824 */ /* 0x002fe200078e00ff */
[----:B------:R-:W-:Y:S01]  /*2220*/  ULDC UR6, c[0x0][0x284] ;  /* 0x0000a10000067ab9 */ /* 0x000fe20000000800 */
[----:B------:R-:W-:Y:S01]  /*2230*/  IMAD.SHL.U32 R20, R22, 0x80, RZ ;  /* 0x0000008016147824 */ /* 0x000fe200078e00ff */
[----:B0-----:R-:W-:Y:S01]  /*2240*/  SHF.R.S32.HI R13, RZ, 0x1f, R2 ;  /* 0x0000001fff0d7819 */ /* 0x001fe20000011402 */
[----:B------:R-:W-:Y:S01]  /*2250*/  ULDC.64 UR4, c[0x0][0x5d0] ;  /* 0x0001740000047ab9 */ /* 0x000fe20000000a00 */
[----:B------:R-:W-:Y:S01]  /*2260*/  ISETP.GE.AND P0, PT, R0, UR6, PT ;  /* 0x0000000600007c0c */ /* 0x000fe2000bf06270 */
[----:B------:R-:W-:Y:S01]  /*2270*/  IMAD.WIDE.U32 R4, R2, UR4, R10 ;  /* 0x0000000402047c25 */ /* 0x000fe2000f8e000a */
[----:B------:R-:W-:Y:S02]  /*2280*/  SHF.R.S32.HI R21, RZ, 0x1f, R20 ;  /* 0x0000001fff157819 */ /* 0x000fe40000011414 */
[C---:B------:R-:W-:Y:S01]  /*2290*/  ISETP.GE.OR P0, PT, R20.reuse, R9, P0 ;  /* 0x000000091400720c */ /* 0x040fe20000706670 */
[----:B------:R-:W-:Y:S01]  /*22a0*/  IMAD R3, R13, UR4, RZ ;  /* 0x000000040d037c24 */ /* 0x000fe2000f8e02ff */
[----:B------:R-:W-:-:S03]  /*22b0*/  IADD3 R4, P1, R20, R4, RZ ;  /* 0x0000000414047210 */ /* 0x000fc60007f3e0ff */
[----:B------:R-:W-:-:S05]  /*22c0*/  IMAD R3, R2, UR5, R3 ;  /* 0x0000000502037c24 */ /* 0x000fca000f8e0203 */
[----:B------:R-:W-:-:S03]  /*22d0*/  IADD3.X R5, R21, R5, R3, P1, !PT ;  /* 0x0000000515057210 */ /* 0x000fc60000ffe403 */
[----:B------:R-:W-:Y:S05]  /*22e0*/  @P0 BRA `(.L_x_37) ;  /* 0x0000004000300947 */ /* 0x000fea0003800000 */
[----:B------:R-:W0:Y:S01]  /*22f0*/  LDC.64 R6, c[0x0][0x5c8] ;  /* 0x00017200ff067b82 */ /* 0x000e220000000a00 */
[----:B-----5:R-:W-:Y:S01]  /*2300*/  FSETP.NEU.AND P0, PT, R91, RZ, PT ;  /* 0x000000ff5b00720b */ /* 0x020fe20003f0d000 */
[----:B------:R-:W-:Y:S01]  /*2310*/  IMAD R3, R94, -0x2, R9 ;  /* 0xfffffffe5e037824 */ /* 0x000fe200078e0209 */
[----:B------:R-:W-:Y:S01]  /*2320*/  BSSY B0, `(.L_x_37) ;  /* 0x0000408000007945 */ /* 0x000fe20003800000 */
[----:B------:R-:W-:-:S04]  /*2330*/  IMAD.WIDE R104, R19, 0x40, R92 ;  /* 0x0000004013687825 */ /* 0x000fc800078e025c */
[----:B------:R-:W-:Y:S02]  /*2340*/  IMAD.IADD R3, R3, 0x1, -R20 ;  /* 0x0000000103037824 */ /* 0x000fe400078e0a14 */
[----:B------:R-:W-:-:S03]  /*2350*/  IMAD.IADD R0, R99, 0x1, -R0 ;  /* 0x0000000163007824 */ /* 0x000fc600078e0a00 */
[----:B------:R-:W-:-:S04]  /*2360*/  ISETP.GT.AND P2, PT, R3, RZ, PT ;  /* 0x000000ff0300720c */ /* 0x000fc80003f44270 */
[----:B------:R-:W-:Y:S01]  /*2370*/  ISETP.GT.AND P1, PT, R0, RZ, P2 ;  /* 0x000000ff0000720c */ /* 0x000fe20001724270 */
[-C--:B0-----:R-:W-:Y:S02]  /*2380*/  IMAD R8, R105, R6.reuse, RZ ;  /* 0x0000000669087224 */ /* 0x081fe400078e02ff */
[----:B------:R-:W-:-:S04]  /*2390*/  IMAD.WIDE.U32 R106, R104, R6, R4 ;  /* 0x00000006686a7225 */ /* 0x000fc800078e0004 */
[----:B------:R-:W-:-:S04]  /*23a0*/  IMAD R5, R104, R7, R8 ;  /* 0x0000000768057224 */ /* 0x000fc800078e0208 */
[----:B------:R-:W-:Y:S01]  /*23b0*/  IMAD.IADD R9, R107, 0x1, R5 ;  /* 0x000000016b097824 */ /* 0x000fe200078e0205 */
[----:B------:R-:W-:Y:S06]  /*23c0*/  @!P0 BRA `(.L_x_38) ;  /* 0x0000002c00248947 */ /* 0x000fec0003800000 */
[----:B------:R-:W0:Y:S01]  /*23d0*/  LDC.64 R108, c[0x0][0x5b8] ;  /* 0x00016e00ff6c7b82 */ /* 0x000e220000000a00 */
[----:B------:R-:W-:-:S07]  /*23e0*/  ULDC.64 UR4, c[0x0][0x5c0] ;  /* 0x0001700000047ab9 */ /* 0x000fce0000000a00 */
[----:B------:R-:W1:Y:S08]  /*23f0*/  LDC.64 R110, c[0x0][0x5b0] ;  /* 0x00016c00ff6e7b82 */ /* 0x000e700000000a00 */
[----:B------:R-:W2:Y:S01]  /*2400*/  LDC.64 R112, c[0x0][0x5a8] ;  /* 0x00016a00ff707b82 */ /* 0x000ea20000000a00 */
[-C--:B0-----:R-:W-:Y:S02]  /*2410*/  IMAD R8, R13, R108.reuse, RZ ;  /* 0x0000006c0d087224 */ /* 0x081fe400078e02ff */
[----:B------:R-:W-:-:S04]  /*2420*/  IMAD.WIDE.U32 R4, R2, R108, R10 ;  /* 0x0000006c02047225 */ /* 0x000fc800078e000a */
[----:B------:R-:W-:Y:S01]  /*2430*/  IMAD R107, R2, R109, R8 ;  /* 0x0000006d026b7224 */ /* 0x000fe200078e0208 */
[----:B------:R-:W-:Y:S01]  /*2440*/  IADD3 R12, P0, R20, R4, RZ ;  /* 0x00000004140c7210 */ /* 0x000fe20007f1e0ff */
[----:B-1----:R-:W-:-:S03]  /*2450*/  IMAD R4, R105, R110, RZ ;  /* 0x0000006e69047224 */ /* 0x002fc600078e02ff */
[----:B------:R-:W-:Y:S01]  /*2460*/  IADD3.X R13, R21, R5, R107, P0, !PT ;  /* 0x00000005150d7210 */ /* 0x000fe200007fe46b */
[C---:B------:R-:W-:Y:S02]  /*2470*/  IMAD R109, R104.reuse, R111, R4 ;  /* 0x0000006f686d7224 */ /* 0x040fe400078e0204 */
[----:B------:R-:W-:-:S04]  /*2480*/  IMAD.WIDE.U32 R4, R104, R110, R12 ;  /* 0x0000006e68047225 */ /* 0x000fc800078e000c */
[----:B------:R-:W-:Y:S01]  /*2490*/  IMAD.IADD R5, R5, 0x1, R109 ;  /* 0x0000000105057824 */ /* 0x000fe200078e026d */
[----:B--2---:R-:W-:-:S04]  /*24a0*/  LEA R14, P0, R4, R112, 0x1 ;  /* 0x00000070040e7211 */ /* 0x004fc800078008ff */
[----:B------:R-:W-:-:S05]  /*24b0*/  LEA.HI.X R15, R4, R113, R5, 0x1, P0 ;  /* 0x00000071040f7211 */ /* 0x000fca00000f0c05 */
[----:B------:R-:W2:Y:S01]  /*24c0*/  @P1 LDG.E.LTC128B.U16 R19, desc[UR36][R14.64] ;  /* 0x000000240e131981 */ /* 0x000ea2000c1e1520 */
[----:B------:R-:W-:Y:S01]  /*24d0*/  IMAD.WIDE.U32 R4, R104, R110, R20 ;  /* 0x0000006e68047225 */ /* 0x000fe200078e0014 */
[----:B------:R-:W-:Y:S02]  /*24e0*/  BSSY B1, `(.L_x_39) ;  /* 0x0000015000017945 */ /* 0x000fe40003800000 */
[----:B------:R-:W-:-:S04]  /*24f0*/  IADD3 R100, P0, R10, R4, RZ ;  /* 0x000000040a647210 */ /* 0x000fc80007f1e0ff */
[----:B------:R-:W-:Y:S02]  /*2500*/  IADD3.X R101, R11, R109, R5, P0, !PT ;  /* 0x0000006d0b657210 */ /* 0x000fe400007fe405 */
[----:B------:R-:W-:Y:S01]  /*2510*/  LEA R8, P0, R106, UR4, 0x1 ;  /* 0x000000046a087c11 */ /* 0x000fe2000f8008ff */
[----:B------:R-:W-:-:S03]  /*2520*/  IMAD.WIDE.U32 R100, R2, R108, R100 ;  /* 0x0000006c02647225 */ /* 0x000fc600078e0064 */
[----:B------:R-:W-:Y:S02]  /*2530*/  LEA.HI.X R9, R106, UR5, R9, 0x1, P0 ;  /* 0x000000056a097c11 */ /* 0x000fe400080f0c09 */
[----:B------:R-:W-:-:S04]  /*2540*/  ISETP.GT.AND P0, PT, R3, 0x1, PT ;  /* 0x000000010300780c */ /* 0x000fc80003f04270 */
[----:B------:R-:W-:Y:S01]  /*2550*/  ISETP.GT.AND P3, PT, R0, RZ, P0 ;  /* 0x000000ff0000720c */ /* 0x000fe20000764270 */
[----:B--2---:R-:W-:-:S05]  /*2560*/  HADD2.F32 R4, -RZ, R19.H0_H0 ;  /* 0x20000013ff047230 */ /* 0x004fca0000004100 */
[----:B------:R-:W-:Y:S01]  /*2570*/  FMUL R5, R4, R91 ;  /* 0x0000005b04057220 */ /* 0x000fe20000400000 */
[----:B------:R-:W-:-:S03]  /*2580*/  LEA R4, P4, R100, R112, 0x1 ;  /* 0x0000007064047211 */ /* 0x000fc600078808ff */
[----:B------:R-:W-:-:S05]  /*2590*/  FFMA R5, R24, R90, R5 ;  /* 0x0000005a18057223 */ /* 0x000fca0000000005 */
[----:B------:R-:W-:Y:S01]  /*25a0*/  F2FP.F16.F32.PACK_AB R14, RZ, R5 ;  /* 0x00000005ff0e723e */ /* 0x000fe200000000ff */
[----:B------:R-:W-:-:S03]  /*25b0*/  IMAD.IADD R5, R107, 0x1, R101 ;  /* 0x000000016b057824 */ /* 0x000fc600078e0265 */
[----:B------:R-:W-:Y:S01]  /*25c0*/  PRMT R15, R14, 0x7610, R15 ;  /* 0x000076100e0f7816 */ /* 0x000fe2000000000f */
[----:B------:R-:W-:Y:S01]  /*25d0*/  IMAD.SHL.U32 R14, R110, 0x8, RZ ;  /* 0x000000086e0e7824 */ /* 0x000fe200078e00ff */
[----:B------:R-:W-:-:S03]  /*25e0*/  LEA.HI.X R5, R100, R113, R5, 0x1, P4 ;  /* 0x0000007164057211 */ /* 0x000fc600020f0c05 */
[----:B------:R0:W-:Y:S02]  /*25f0*/  @P1 STG.E.U16 desc[UR36][R8.64], R15 ;  /* 0x0000000f08001986 */ /* 0x0001e4000c101524 */
[----:B0-----:R-:W-:Y:S01]  /*2600*/  SHF.L.U64.HI R15, R110, 0x3, R111 ;  /* 0x000000036e0f7819 */ /* 0x001fe2000001026f */
[----:B------:R-:W-:Y:S06]  /*2610*/  @!P3 BRA `(.L_x_40) ;  /* 0x000000000004b947 */ /* 0x000fec0003800000 */
[----:B------:R0:W5:Y:S02]  /*2620*/  LDG.E.LTC128B.U16 R19, desc[UR36][R4.64+0x2] ;  /* 0x0000022404137981 */ /* 0x000164000c1e1520 */
.L_x_40:
[----:B------:R-:W-:Y:S05]  /*2630*/  BSYNC B1 ;  /* 0x0000000000017941 */ /* 0x000fea0003800000 */
.L_x_39:
[----:B-----5:R-:W-:Y:S01]  /*2640*/  HADD2.F32 R22, -RZ, R19.H0_H0 ;  /* 0x20000013ff167230 */ /* 0x020fe20000004100 */
[----:B------:R-:W-:Y:S01]  /*2650*/  ISETP.GT.AND P2, PT, R0, 0x8, P2 ;  /* 0x000000080000780c */ /* 0x000fe20001744270 */
[----:B------:R-:W-:-:S04]  /*2660*/  IMAD.WIDE.U32 R14, R104, R110, R14 ;  /* 0x0000006e680e7225 */ /* 0x000fc800078e000e */
[----:B------:R-:W-:Y:S01]  /*2670*/  FMUL R22, R22, R91 ;  /* 0x0000005b16167220 */ /* 0x000fe20000400000 */
[----:B------:R-:W-:Y:S01]  /*2680*/  IMAD.IADD R109, R109, 0x1, R15 ;  /* 0x000000016d6d7824 */ /* 0x000fe200078e020f */
[----:B------:R-:W-:Y:S02]  /*2690*/  IADD3 R15, P1, R12, R14, RZ ;  /* 0x0000000e0c0f7210 */ /* 0x000fe40007f3e0ff */
[----:B------:R-:W-:-:S03]  /*26a0*/  FFMA R22, R25, R90, R22 ;  /* 0x0000005a19167223 */ /* 0x000fc60000000016 */
[----:B------:R-:W-:Y:S01]  /*26b0*/  IMAD.X R24, R109, 0x1, R13, P1 ;  /* 0x000000016d187824 */ /* 0x000fe200008e060d */
[C---:B------:R-:W-:Y:S02]  /*26c0*/  LEA R12, P1, R15.reuse, R112, 0x1 ;  /* 0x000000700f0c7211 */ /* 0x040fe400078208ff */
[----:B------:R-:W-:Y:S02]  /*26d0*/  F2FP.F16.F32.PACK_AB R22, RZ, R22 ;  /* 0x00000016ff16723e */ /* 0x000fe400000000ff */
[----:B------:R-:W-:-:S03]  /*26e0*/  LEA.HI.X R13, R15, R113, R24, 0x1, P1 ;  /* 0x000000710f0d7211 */ /* 0x000fc600008f0c18 */
[----:B------:R1:W-:Y:S04]  /*26f0*/  @P3 STG.E.U16 desc[UR36][R8.64+0x2], R22 ;  /* 0x0000021608003986 */ /* 0x0003e8000c101524 */
[----:B------:R-:W2:Y:S01]  /*2700*/  @P2 LDG.E.LTC128B.U16 R19, desc[UR36][R12.64] ;  /* 0x000000240c132981 */ /* 0x000ea2000c1e1520 */
[----:B------:R-:W-:Y:S01]  /*2710*/  IADD3 R14, P1, P3, R10, R14, R20 ;  /* 0x0000000e0a0e7210 */ /* 0x000fe20007b3e014 */
[----:B------:R-:W-:Y:S01]  /*2720*/  BSSY B1, `(.L_x_41) ;  /* 0x0000011000017945 */ /* 0x000fe20003800000 */
[----:B------:R-:W-:Y:S02]  /*2730*/  SHF.L.U64.HI R7, R6, 0x4, R7 ;  /* 0x0000000406077819 */ /* 0x000fe40000010207 */
[----:B------:R-:W-:Y:S02]  /*2740*/  IADD3.X R15, R11, R109, R21, P1, P3 ;  /* 0x0000006d0b0f7210 */ /* 0x000fe40000fe6415 */
[----:B------:R-:W-:Y:S01]  /*2750*/  ISETP.GT.AND P0, PT, R0, 0x8, P0 ;  /* 0x000000080000780c */ /* 0x000fe20000704270 */
[----:B------:R-:W-:-:S04]  /*2760*/  IMAD.WIDE.U32 R14, R2, R108, R14 ;  /* 0x0000006c020e7225 */ /* 0x000fc800078e000e */
[----:B------:R-:W-:Y:S02]  /*2770*/  IMAD.IADD R2, R107, 0x1, R15 ;  /* 0x000000016b027824 */ /* 0x000fe400078e020f */
[----:B--2---:R-:W-:-:S05]  /*2780*/  HADD2.F32 R10, -RZ, R19.H0_H0 ;  /* 0x20000013ff0a7230 */ /* 0x004fca0000004100 */
[----:B------:R-:W-:Y:S01]  /*2790*/  FMUL R11, R10, R91 ;  /* 0x0000005b0a0b7220 */ /* 0x000fe20000400000 */
[----:B------:R-:W-:Y:S02]  /*27a0*/  LEA R10, P1, R6, R8, 0x4 ;  /* 0x00000008060a7211 */ /* 0x000fe400078220ff */
[----:B------:R-:W-:Y:S01]  /*27b0*/  LEA R6, P3, R14, R112, 0x1 ;  /* 0x000000700e067211 */ /* 0x000fe200078608ff */
[----:B------:R-:W-:-:S05]  /*27c0*/  FFMA R11, R26, R90, R11 ;  /* 0x0000005a1a0b7223 */ /* 0x000fca000000000b */
[----:B------:R-:W-:Y:S01]  /*27d0*/  F2FP.F16.F32.PACK_AB R12, RZ, R11 ;  /* 0x0000000bff0c723e */ /* 0x000fe200000000ff */
[----:B------:R-:W-:Y:S01]  /*27e0*/  IMAD.X R11, R7, 0x1, R9, P1 ;  /* 0x00000001070b7824 */ /* 0x000fe200008e0609 */
[----:B------:R-:W-:-:S04]  /*27f0*/  LEA.HI.X R7, R14, R113, R2, 0x1, P3 ;  /* 0x000000710e077211 */ /* 0x000fc800018f0c02 */
[----:B------:R1:W-:Y:S01]  /*2800*/  @P2 STG.E.U16 desc[UR36][R10.64], R12 ;  /* 0x0000000c0a002986 */ /* 0x0003e2000c101524 */
[----:B------:R-:W-:Y:S05]  /*2810*/  @!P0 BRA `(.L_x_42) ;  /* 0x0000000000048947 */ /* 0x000fea0003800000 */
[----:B------:R2:W5:Y:S02]  /*2820*/  LDG.E.LTC128B.U16 R19, desc[UR36][R6.64+0x2] ;  /* 0x0000022406137981 */ /* 0x000564000c1e1520 */
.L_x_42:
[----:B------:R-:W-:Y:S05]  /*2830*/  BSYNC B1 ;  /* 0x0000000000017941 */ /* 0x000fea0003800000 */
.L_x_41:
[----:B-----5:R-:W-:Y:S01]  /*2840*/  HADD2.F32 R2, -RZ, R19.H0_H0 ;  /* 0x20000013ff027230 */ /* 0x020fe20000004100 */
[----:B------:R-:W-:Y:S01]  /*2850*/  ISETP.GT.AND P1, PT, R3, 0x8, PT ;  /* 0x000000080300780c */ /* 0x000fe20003f24270 */
[----:B------:R-:W-:Y:S03]  /*2860*/  BSSY B1, `(.L_x_43) ;  /* 0x0000008000017945 */ /* 0x000fe60003800000 */
[----:B------:R-:W-:Y:S01]  /*2870*/  FMUL R2, R2, R91 ;  /* 0x0000005b02027220 */ /* 0x000fe20000400000 */
[----:B------:R-:W-:-:S03]  /*2880*/  ISETP.GT.AND P2, PT, R0, RZ, P1 ;  /* 0x000000ff0000720c */ /* 0x000fc60000f44270 */
[----:B------:R-:W-:-:S05]  /*2890*/  FFMA R2, R27, R90, R2 ;  /* 0x0000005a1b027223 */ /* 0x000fca0000000002 */
[----:B------:R-:W-:-:S05]  /*28a0*/  F2FP.F16.F32.PACK_AB R2, RZ, R2 ;  /* 0x00000002ff02723e */ /* 0x000fca00000000ff */
[----:B------:R3:W-:Y:S01]  /*28b0*/  @P0 STG.E.U16 desc[UR36][R10.64+0x2], R2 ;  /* 0x000002020a000986 */ /* 0x0007e2000c101524 */
[----:B------:R-:W-:Y:S05]  /*28c0*/  @!P2 BRA `(.L_x_44) ;  /* 0x000000000004a947 */ /* 0x000fea0003800000 */
[----:B------:R4:W5:Y:S02]  /*28d0*/  LDG.E.LTC128B.U16 R19, desc[UR36][R4.64+0x10] ;  /* 0x0000102404137981 */ /* 0x000964000c1e1520 */
.L_x_44:
[----:B------:R-:W-:Y:S05]  /*28e0*/  BSYNC B1 ;  /* 0x0000000000017941 */ /* 0x000fea0003800000 */
.L_x_43:
[----:B---3-5:R-:W-:Y:S01]  /*28f0*/  HADD2.F32 R2, -RZ, R19.H0_H0 ;  /* 0x20000013ff027230 */ /* 0x028fe20000004100 */
        /* <DEDUP_REMOVED lines=9> */
.L_x_46:
[----:B------:R-:W-:Y:S05]  /*2990*/  BSYNC B1 ;  /* 0x0000000000017941 */ /* 0x000fea0003800000 */
.L_x_45:
[----:B-----5:R-:W-:Y:S01]  /*29a0*/  HADD2.F32 R2, -RZ, R19.H0_H0 ;  /* 0x20000013ff027230 */ /* 0x020fe20000004100 */
[----:B------:R-:W-:Y:S01]  /*29b0*/  ISETP.GT.AND P1, PT, R0, 0x8, P1 ;  /* 0x000000080000780c */ /* 0x000fe20000f24270 */
[----:B------:R-:W-:Y:S03]  /*29c0*/  BSSY B1, `(.L_x_47) ;  /* 0x0000007000017945 */ /* 0x000fe60003800000 */
[----:B------:R-:W-:-:S04]  /*29d0*/  FMUL R2, R2, R91 ;  /* 0x0000005b02027220 */ /* 0x000fc80000400000 */
[----:B------:R-:W-:-:S05]  /*29e0*/  FFMA R2, R29, R90, R2 ;  /* 0x0000005a1d027223 */ /* 0x000fca0000000002 */
[----:B------:R-:W-:-:S05]  /*29f0*/  F2FP.F16.F32.PACK_AB R2, RZ, R2 ;  /* 0x00000002ff02723e */ /* 0x000fca00000000ff */
[----:B------:R0:W-:Y:S01]  /*2a00*/  @P3 STG.E.U16 desc[UR36][R8.64+0x12], R2 ;  /* 0x0000120208003986 */ /* 0x0001e2000c101524 */
[----:B------:R-:W-:Y:S05]  /*2a10*/  @!P1 BRA `(.L_x_48) ;  /* 0x0000000000049947 */ /* 0x000fea0003800000 */
[----:B------:R0:W5:Y:S02]  /*2a20*/  LDG.E.LTC128B.U16 R19, desc[UR36][R6.64+0x10] ;  /* 0x0000102406137981 */ /* 0x000164000c1e1520 */
.L_x_48:
[----:B------:R-:W-:Y:S05]  /*2a30*/  BSYNC B1 ;  /* 0x0000000000017941 */ /* 0x000fea0003800000 */
.L_x_47:
[----:B0----5:R-:W-:Y:S01]  /*2a40*/  HADD2.F32 R2, -RZ, R19.H0_H0 ;  /* 0x20000013ff027230 */ /* 0x021fe20000004100 */
[----:B------:R-:W-:Y:S01]  /*2a50*/  ISETP.GT.AND P0, PT, R0, 0x8, P0 ;  /* 0x000000080000780c */ /* 0x000fe20000704270 */
[----:B------:R-:W-:Y:S03]  /*2a60*/  BSSY B1, `(.L_x_49) ;  /* 0x0000007000017945 */ /* 0x000fe60003800000 */
[----:B---3--:R-:W-:-:S04]  /*2a70*/  FMUL R13, R2, R91 ;  /* 0x0000005b020d7220 */ /* 0x008fc80000400000 */
[----:B------:R-:W-:-:S05]  /*2a80*/  FFMA R13, R30, R90, R13 ;  /* 0x0000005a1e0d7223 */ /* 0x000fca000000000d */
[----:B------:R-:W-:-:S05]  /*2a90*/  F2FP.F16.F32.PACK_AB R13, RZ, R13 ;  /* 0x0000000dff0d723e */ /* 0x000fca00000000ff */
[----:B------:R0:W-:Y:S01]  /*2aa0*/  @P1 STG.E.U16 desc[UR36][R10.64+0x10], R13 ;  /* 0x0000100d0a001986 */ /* 0x0001e2000c101524 */
[----:B------:R-:W-:Y:S05]  /*2ab0*/  @!P0 BRA `(.L_x_50) ;  /* 0x0000000000048947 */ /* 0x000fea0003800000 */
[----:B------:R3:W5:Y:S02]  /*2ac0*/  LDG.E.LTC128B.U16 R19, desc[UR36][R6.64+0x12] ;  /* 0x0000122406137981 */ /* 0x000764000c1e1520 */
.L_x_50:
[----:B------:R-:W-:Y:S05]  /*2ad0*/  BSYNC B1 ;  /* 0x0000000000017941 */ /* 0x000fea0003800000 */
.L_x_49:
        /* <DEDUP_REMOVED lines=10> */
.L_x_52:
[----:B------:R-:W-:Y:S05]  /*2b80*/  BSYNC B1 ;  /* 0x0000000000017941 */ /* 0x000fea0003800000 */
.L_x_51:
[----:B0----5:R-:W-:Y:S01]  /*2b90*/  HADD2.F32 R2, -RZ, R19.H0_H0 ;  /* 0x20000013ff027230 */ /* 0x021fe20000004100 */
        /* <DEDUP_REMOVED lines=9> */
.L_x_54:
[----:B------:R-:W-:Y:S05]  /*2c30*/  BSYNC B1 ;  /* 0x0000000000017941 */ /* 0x000fea0003800000 */
.L_x_53:
        /* <DEDUP_REMOVED lines=9> */
.L_x_56:
[----:B------:R-:W-:Y:S05]  /*2cd0*/  BSYNC B1 ;  /* 0x0000000000017941 */ /* 0x000fea0003800000 */
.L_x_55:
[----:B0----5:R-:W-:Y:S01]  /*2ce0*/  HADD2.F32 R2, -RZ, R19.H0_H0 ;  /* 0x20000013ff027230 */ /* 0x021fe20000004100 */
        /* <DEDUP_REMOVED lines=8> */
.L_x_58:
[----:B------:R-:W-:Y:S05]  /*2d70*/  BSYNC B1 ;  /* 0x0000000000017941 */ /* 0x000fea0003800000 */
.L_x_57:
        /* <DEDUP_REMOVED lines=10> */
.L_x_60:
[----:B------:R-:W-:Y:S05]  /*2e20*/  BSYNC B1 ;  /* 0x0000000000017941 */ /* 0x000fea0003800000 */
.L_x_59:
        /* <DEDUP_REMOVED lines=10> */
.L_x_62:
[----:B------:R-:W-:Y:S05]  /*2ed0*/  BSYNC B1 ;  /* 0x0000000000017941 */ /* 0x000fea0003800000 */
.L_x_61:
        /* <DEDUP_REMOVED lines=9> */
.L_x_64:
[----:B------:R-:W-:Y:S05]  /*2f70*/  BSYNC B1 ;  /* 0x0000000000017941 */ /* 0x000fea0003800000 */
.L_x_63:
        /* <DEDUP_REMOVED lines=9> */
.L_x_66:
[----:B------:R-:W-:Y:S05]  /*3010*/  BSYNC B1 ;  /* 0x0000000000017941 */ /* 0x000fea0003800000 */
.L_x_65:
        /* <DEDUP_REMOVED lines=10> */
.L_x_68:
[----:B------:R-:W-:Y:S05]  /*30c0*/  BSYNC B1 ;  /* 0x0000000000017941 */ /* 0x000fea0003800000 */
.L_x_67:
        /* <DEDUP_REMOVED lines=10> */
.L_x_70:
[----:B------:R-:W-:Y:S05]  /*3170*/  BSYNC B1 ;  /* 0x0000000000017941 */ /* 0x000fea0003800000 */
.L_x_69:
        /* <DEDUP_REMOVED lines=9> */
.L_x_72:
[----:B------:R-:W-:Y:S05]  /*3210*/  BSYNC B1 ;  /* 0x0000000000017941 */ /* 0x000fea0003800000 */
.L_x_71:
        /* <DEDUP_REMOVED lines=9> */
.L_x_74:
[----:B------:R-:W-:Y:S05]  /*32b0*/  BSYNC B1 ;  /* 0x0000000000017941 */ /* 0x000fea0003800000 */
.L_x_73:
        /* <DEDUP_REMOVED lines=10> */
.L_x_76:
[----:B------:R-:W-:Y:S05]  /*3360*/  BSYNC B1 ;  /* 0x0000000000017941 */ /* 0x000fea0003800000 */
.L_x_75:
        /* <DEDUP_REMOVED lines=10> */
.L_x_78:
[----:B------:R-:W-:Y:S05]  /*3410*/  BSYNC B1 ;  /* 0x0000000000017941 */ /* 0x000fea0003800000 */
.L_x_77:
        /* <DEDUP_REMOVED lines=9> */
.L_x_80:
[----:B------:R-:W-:Y:S05]  /*34b0*/  BSYNC B1 ;  /* 0x0000000000017941 */ /* 0x000fea0003800000 */
.L_x_79:
        /* <DEDUP_REMOVED lines=9> */
.L_x_82:
[----:B------:R-:W-:Y:S05]  /*3550*/  BSYNC B1 ;  /* 0x0000000000017941 */ /* 0x000fea0003800000 */
.L_x_81:
        /* <DEDUP_REMOVED lines=10> */
.L_x_84:
[----:B------:R-:W-:Y:S05]  /*3600*/  BSYNC B1 ;  /* 0x0000000000017941 */ /* 0x000fea0003800000 */
.L_x_83:
        /* <DEDUP_REMOVED lines=10> */
.L_x_86:
[----:B------:R-:W-:Y:S05]  /*36b0*/  BSYNC B1 ;  /* 0x0000000000017941 */ /* 0x000fea0003800000 */
.L_x_85:
        /* <DEDUP_REMOVED lines=9> */
.L_x_88:
[----:B------:R-:W-:Y:S05]  /*3750*/  BSYNC B1 ;  /* 0x0000000000017941 */ /* 0x000fea0003800000 */
.L_x_87:
        /* <DEDUP_REMOVED lines=9> */
.L_x_90:
[----:B------:R-:W-:Y:S05]  /*37f0*/  BSYNC B1 ;  /* 0x0000000000017941 */ /* 0x000fea0003800000 */
.L_x_89:
        /* <DEDUP_REMOVED lines=10> */
.L_x_92:
[----:B------:R-:W-:Y:S05]  /*38a0*/  BSYNC B1 ;  /* 0x0000000000017941 */ /* 0x000fea0003800000 */
.L_x_91:
        /* <DEDUP_REMOVED lines=10> */
.L_x_94:
[----:B------:R-:W-:Y:S05]  /*3950*/  BSYNC B1 ;  /* 0x0000000000017941 */ /* 0x000fea0003800000 */
.L_x_93:
        /* <DEDUP_REMOVED lines=9> */
.L_x_96:
[----:B------:R-:W-:Y:S05]  /*39f0*/  BSYNC B1 ;  /* 0x0000000000017941 */ /* 0x000fea0003800000 */
.L_x_95:
        /* <DEDUP_REMOVED lines=9> */
.L_x_98:
[----:B------:R-:W-:Y:S05]  /*3a90*/  BSYNC B1 ;  /* 0x0000000000017941 */ /* 0x000fea0003800000 */
.L_x_97:
        /* <DEDUP_REMOVED lines=10> */
.L_x_100:
[----:B------:R-:W-:Y:S05]  /*3b40*/  BSYNC B1 ;  /* 0x0000000000017941 */ /* 0x000fea0003800000 */
.L_x_99:
        /* <DEDUP_REMOVED lines=10> */
.L_x_102:
[----:B------:R-:W-:Y:S05]  /*3bf0*/  BSYNC B1 ;  /* 0x0000000000017941 */ /* 0x000fea0003800000 */
.L_x_101:
        /* <DEDUP_REMOVED lines=9> */
.L_x_104:
[----:B------:R-:W-:Y:S05]  /*3c90*/  BSYNC B1 ;  /* 0x0000000000017941 */ /* 0x000fea0003800000 */
.L_x_103:
        /* <DEDUP_REMOVED lines=9> */
.L_x_106:
[----:B------:R-:W-:Y:S05]  /*3d30*/  BSYNC B1 ;  /* 0x0000000000017941 */ /* 0x000fea0003800000 */
.L_x_105:
        /* <DEDUP_REMOVED lines=10> */
.L_x_108:
[----:B------:R-:W-:Y:S05]  /*3de0*/  BSYNC B1 ;  /* 0x0000000000017941 */ /* 0x000fea0003800000 */
.L_x_107:
        /* <DEDUP_REMOVED lines=10> */
.L_x_110:
[----:B------:R-:W-:Y:S05]  /*3e90*/  BSYNC B1 ;  /* 0x0000000000017941 */ /* 0x000fea0003800000 */
.L_x_109:
        /* <DEDUP_REMOVED lines=9> */
.L_x_112:
[----:B------:R-:W-:Y:S05]  /*3f30*/  BSYNC B1 ;  /* 0x0000000000017941 */ /* 0x000fea0003800000 */
.L_x_111:
        /* <DEDUP_REMOVED lines=9> */
.L_x_114:
[----:B------:R-:W-:Y:S05]  /*3fd0*/  BSYNC B1 ;  /* 0x0000000000017941 */ /* 0x000fea0003800000 */
.L_x_113:
        /* <DEDUP_REMOVED lines=10> */
.L_x_116:
[----:B------:R-:W-:Y:S05]  /*4080*/  BSYNC B1 ;  /* 0x0000000000017941 */ /* 0x000fea0003800000 */
.L_x_115:
        /* <DEDUP_REMOVED lines=10> */
.L_x_118:
[----:B------:R-:W-:Y:S05]  /*4130*/  BSYNC B1 ;  /* 0x0000000000017941 */ /* 0x000fea0003800000 */
.L_x_117:
        /* <DEDUP_REMOVED lines=9> */
.L_x_120:
[----:B------:R-:W-:Y:S05]  /*41d0*/  BSYNC B1 ;  /* 0x0000000000017941 */ /* 0x000fea0003800000 */
.L_x_119:
        /* <DEDUP_REMOVED lines=9> */
.L_x_122:
[----:B------:R-:W-:Y:S05]  /*4270*/  BSYNC B1 ;  /* 0x0000000000017941 */ /* 0x000fea0003800000 */
.L_x_121:
        /* <DEDUP_REMOVED lines=10> */
.L_x_124:
[----:B------:R-:W-:Y:S05]  /*4320*/  BSYNC B1 ;  /* 0x0000000000017941 */ /* 0x000fea0003800000 */
.L_x_123:
        /* <DEDUP_REMOVED lines=10> */
.L_x_126:
[----:B------:R-:W-:Y:S05]  /*43d0*/  BSYNC B1 ;  /* 0x0000000000017941 */ /* 0x000fea0003800000 */
.L_x_125:
        /* <DEDUP_REMOVED lines=9> */
.L_x_128:
[----:B------:R-:W-:Y:S05]  /*4470*/  BSYNC B1 ;  /* 0x0000000000017941 */ /* 0x000fea0003800000 */
.L_x_127:
        /* <DEDUP_REMOVED lines=9> */
.L_x_130:
[----:B------:R-:W-:Y:S05]  /*4510*/  BSYNC B1 ;  /* 0x0000000000017941 */ /* 0x000fea0003800000 */
.L_x_129:
        /* <DEDUP_REMOVED lines=10> */
.L_x_132:
[----:B------:R-:W-:Y:S05]  /*45c0*/  BSYNC B1 ;  /* 0x0000000000017941 */ /* 0x000fea0003800000 */
.L_x_131:
        /* <DEDUP_REMOVED lines=10> */
.L_x_134:
[----:B------:R-:W-:Y:S05]  /*4670*/  BSYNC B1 ;  /* 0x0000000000017941 */ /* 0x000fea0003800000 */
.L_x_133:
        /* <DEDUP_REMOVED lines=9> */
.L_x_136:
[----:B------:R-:W-:Y:S05]  /*4710*/  BSYNC B1 ;  /* 0x0000000000017941 */ /* 0x000fea0003800000 */
.L_x_135:
        /* <DEDUP_REMOVED lines=9> */
.L_x_138:
[----:B------:R-:W-:Y:S05]  /*47b0*/  BSYNC B1 ;  /* 0x0000000000017941 */ /* 0x000fea0003800000 */
.L_x_137:
        /* <DEDUP_REMOVED lines=10> */
.L_x_140:
[----:B------:R-:W-:Y:S05]  /*4860*/  BSYNC B1 ;  /* 0x0000000000017941 */ /* 0x000fea0003800000 */
.L_x_139:
        /* <DEDUP_REMOVED lines=10> */
.L_x_142:
[----:B------:R-:W-:Y:S05]  /*4910*/  BSYNC B1 ;  /* 0x0000000000017941 */ /* 0x000fea0003800000 */
.L_x_141:
        /* <DEDUP_REMOVED lines=9> */
.L_x_144:
[----:B------:R-:W-:Y:S05]  /*49b0*/  BSYNC B1 ;  /* 0x0000000000017941 */ /* 0x000fea0003800000 */
.L_x_143:
        /* <DEDUP_REMOVED lines=9> */
.L_x_146:
[----:B------:R-:W-:Y:S05]  /*4a50*/  BSYNC B1 ;  /* 0x0000000000017941 */ /* 0x000fea0003800000 */
.L_x_145:
        /* <DEDUP_REMOVED lines=10> */
.L_x_148:
[----:B------:R-:W-:Y:S05]  /*4b00*/  BSYNC B1 ;  /* 0x0000000000017941 */ /* 0x000fea0003800000 */
.L_x_147:
        /* <DEDUP_REMOVED lines=10> */
.L_x_150:
[----:B------:R-:W-:Y:S05]  /*4bb0*/  BSYNC B1 ;  /* 0x0000000000017941 */ /* 0x000fea0003800000 */
.L_x_149:
        /* <DEDUP_REMOVED lines=9> */
.L_x_152:
[----:B------:R-:W-:Y:S05]  /*4c50*/  BSYNC B1 ;  /* 0x0000000000017941 */ /* 0x000fea0003800000 */
.L_x_151:
        /* <DEDUP_REMOVED lines=9> */
.L_x_154:
[----:B------:R-:W-:Y:S05]  /*4cf0*/  BSYNC B1 ;  /* 0x0000000000017941 */ /* 0x000fea0003800000 */
.L_x_153:
        /* <DEDUP_REMOVED lines=10> */
.L_x_156:
[----:B------:R-:W-:Y:S05]  /*4da0*/  BSYNC B1 ;  /* 0x0000000000017941 */ /* 0x000fea0003800000 */
.L_x_155:
[----:B0----5:R-:W-:Y:S01]  /*4db0*/  HADD2.F32 R2, -RZ, R19.H0_H0 ;  /* 0x20000013ff027230 */ /* 0x021fe20000004100 */
[----:B------:R-:W-:Y:S01]  /*4dc0*/  ISETP.GT.AND P0, PT, R3, 0x79, PT ;  /* 0x000000790300780c */ /* 0x000fe20003f04270 */
[----:B------:R-:W-:Y:S01]  /*4dd0*/  @P2 IMAD.MOV.U32 R3, RZ, RZ, R9 ;  /* 0x000000ffff032224 */ /* 0x000fe200078e0009 */
[----:B------:R-:W-:Y:S02]  /*4de0*/  BSSY B1, `(.L_x_157) ;  /* 0x0000009000017945 */ /* 0x000fe40003800000 */
[----:B------:R-:W-:Y:S01]  /*4df0*/  FMUL R13, R2, R91 ;  /* 0x0000005b020d7220 */ /* 0x000fe20000400000 */
[----:B------:R-:W-:Y:S01]  /*4e00*/  @P2 IMAD.MOV.U32 R2, RZ, RZ, R8 ;  /* 0x000000ffff022224 */ /* 0x000fe200078e0008 */
[----:B------:R-:W-:Y:S02]  /*4e10*/  ISETP.GT.AND P3, PT, R0, RZ, P0 ;  /* 0x000000ff0000720c */ /* 0x000fe40000764270 */
[----:B------:R-:W-:-:S05]  /*4e20*/  FFMA R13, R84, R90, R13 ;  /* 0x0000005a540d7223 */ /* 0x000fca000000000d */
[----:B------:R-:W-:-:S05]  /*4e30*/  F2FP.F16.F32.PACK_AB R13, RZ, R13 ;  /* 0x0000000dff0d723e */ /* 0x000fca00000000ff */
[----:B------:R0:W-:Y:S01]  /*4e40*/  @P2 STG.E.U16 desc[UR36][R2.64+0xf0], R13 ;  /* 0x0000f00d02002986 */ /* 0x0001e2000c101524 */
[----:B------:R-:W-:Y:S05]  /*4e50*/  @!P3 BRA `(.L_x_158) ;  /* 0x000000000004b947 */ /* 0x000fea0003800000 */
[----:B------:R0:W5:Y:S02]  /*4e60*/  LDG.E.LTC128B.U16 R19, desc[UR36][R4.64+0xf2] ;  /* 0x0000f22404137981 */ /* 0x000164000c1e1520 */
.L_x_158:
[----:B------:R-:W-:Y:S05]  /*4e70*/  BSYNC B1 ;  /* 0x0000000000017941 */ /* 0x000fea0003800000 */
.L_x_157:
        /* <DEDUP_REMOVED lines=9> */
.L_x_160:
[----:B------:R-:W-:Y:S05]  /*4f10*/  BSYNC B1 ;  /* 0x0000000000017941 */ /* 0x000fea0003800000 */
.L_x_159:
[----:B0----5:R-:W-:Y:S01]  /*4f20*/  HADD2.F32 R2, -RZ, R19.H0_H0 ;  /* 0x20000013ff027230 */ /* 0x021fe20000004100 */
[----:B------:R-:W-:Y:S01]  /*4f30*/  ISETP.GT.AND P0, PT, R0, 0x8, P0 ;  /* 0x000000080000780c */ /* 0x000fe20000704270 */
[----:B------:R-:W-:Y:S03]  /*4f40*/  BSSY B1, `(.L_x_161) ;  /* 0x000000a000017945 */ /* 0x000fe60003800000 */
[----:B------:R-:W-:Y:S01]  /*4f50*/  FMUL R3, R2, R91 ;  /* 0x0000005b02037220 */ /* 0x000fe20000400000 */
[----:B------:R-:W-:-:S03]  /*4f60*/  @P1 IMAD.MOV.U32 R2, RZ, RZ, R10 ;  /* 0x000000ffff021224 */ /* 0x000fc600078e000a */
[----:B------:R-:W-:-:S05]  /*4f70*/  FFMA R3, R86, R90, R3 ;  /* 0x0000005a56037223 */ /* 0x000fca0000000003 */
[----:B------:R-:W-:-:S04]  /*4f80*/  F2FP.F16.F32.PACK_AB R3, RZ, R3 ;  /* 0x00000003ff03723e */ /* 0x000fc800000000ff */
[----:B----4-:R-:W-:Y:S01]  /*4f90*/  PRMT R4, R3, 0x7610, R4 ;  /* 0x0000761003047816 */ /* 0x010fe20000000004 */
[----:B------:R-:W-:-:S05]  /*4fa0*/  @P1 IMAD.MOV.U32 R3, RZ, RZ, R11 ;  /* 0x000000ffff031224 */ /* 0x000fca00078e000b */
[----:B------:R0:W-:Y:S01]  /*4fb0*/  @P1 STG.E.U16 desc[UR36][R2.64+0xf0], R4 ;  /* 0x0000f00402001986 */ /* 0x0001e2000c101524 */
[----:B------:R-:W-:Y:S05]  /*4fc0*/  @!P0 BRA `(.L_x_162) ;  /* 0x0000000000048947 */ /* 0x000fea0003800000 */
[----:B------:R4:W5:Y:S02]  /*4fd0*/  LDG.E.LTC128B.U16 R19, desc[UR36][R6.64+0xf2] ;  /* 0x0000f22406137981 */ /* 0x000964000c1e1520 */
.L_x_162:
[----:B------:R-:W-:Y:S05]  /*4fe0*/  BSYNC B1 ;  /* 0x0000000000017941 */ /* 0x000fea0003800000 */
.L_x_161:
[----:B------:R-:W-:Y:S05]  /*4ff0*/  @!P0 BRA `(.L_x_163) ;  /* 0x0000001000e88947 */ /* 0x000fea0003800000 */
[----:B-----5:R-:W-:-:S05]  /*5000*/  HADD2.F32 R0, -RZ, R19.H0_H0 ;  /* 0x20000013ff007230 */ /* 0x020fca0000004100 */
[----:B------:R-:W-:-:S04]  /*5010*/  FMUL R0, R0, R91 ;  /* 0x0000005b00007220 */ /* 0x000fc80000400000 */
[----:B------:R-:W-:-:S05]  /*5020*/  FFMA R0, R87, R90, R0 ;  /* 0x0000005a57007223 */ /* 0x000fca0000000000 */
[----:B------:R-:W-:-:S05]  /*5030*/  F2FP.F16.F32.PACK_AB R0, RZ, R0 ;  /* 0x00000000ff00723e */ /* 0x000fca00000000ff */
[----:B------:R0:W-:Y:S01]  /*5040*/  STG.E.U16 desc[UR36][R10.64+0xf2], R0 ;  /* 0x0000f2000a007986 */ /* 0x0001e2000c101524 */
[----:B------:R-:W-:Y:S05]  /*5050*/  BRA `(.L_x_163) ;  /* 0x0000001000d07947 */ /* 0x000fea0003800000 */
.L_x_38:
[----:B------:R-:W-:Y:S01]  /*5060*/  ISETP.GT.AND P0, PT, R3, 0x1, PT ;  /* 0x000000010300780c */ /* 0x000fe20003f04270 */
[----:B------:R-:W-:Y:S01]  /*5070*/  ULDC.64 UR4, c[0x0][0x5c0] ;  /* 0x0001700000047ab9 */ /* 0x000fe20000000a00 */
[-C--:B------:R-:W-:Y:S01]  /*5080*/  FMUL R24, R24, R90.reuse ;  /* 0x0000005a18187220 */ /* 0x080fe20000400000 */
[-C--:B------:R-:W-:Y:S01]  /*5090*/  FMUL R25, R25, R90.reuse ;  /* 0x0000005a19197220 */ /* 0x080fe20000400000 */
[----:B------:R-:W-:Y:S01]  /*50a0*/  ISETP.GT.AND P3, PT, R0, RZ, P0 ;  /* 0x000000ff0000720c */ /* 0x000fe20000764270 */
[-C--:B------:R-:W-:Y:S01]  /*50b0*/  FMUL R26, R26, R90.reuse ;  /* 0x0000005a1a1a7220 */ /* 0x080fe20000400000 */
[----:B------:R-:W-:Y:S01]  /*50c0*/  LEA R4, P4, R106, UR4, 0x1 ;  /* 0x000000046a047c11 */ /* 0x000fe2000f8808ff */
[----:B------:R-:W-:Y:S01]  /*50d0*/  FMUL R27, R27, R90 ;  /* 0x0000005a1b1b7220 */ /* 0x000fe20000400000 */
[----:B------:R-:W-:Y:S01]  /*50e0*/  F2FP.F16.F32.PACK_AB R24, RZ, R24 ;  /* 0x00000018ff18723e */ /* 0x000fe200000000ff */
[-C--:B------:R-:W-:Y:S01]  /*50f0*/  FMUL R28, R28, R90.reuse ;  /* 0x0000005a1c1c7220 */ /* 0x080fe20000400000 */
[----:B------:R-:W-:Y:S01]  /*5100*/  LEA.HI.X R5, R106, UR5, R9, 0x1, P4 ;  /* 0x000000056a057c11 */ /* 0x000fe2000a0f0c09 */
[-C--:B------:R-:W-:Y:S01]  /*5110*/  FMUL R29, R29, R90.reuse ;  /* 0x0000005a1d1d7220 */ /* 0x080fe20000400000 */
[----:B------:R-:W-:Y:S01]  /*5120*/  F2FP.F16.F32.PACK_AB R25, RZ, R25 ;  /* 0x00000019ff19723e */ /* 0x000fe200000000ff */
[-C--:B------:R-:W-:Y:S01]  /*5130*/  FMUL R30, R30, R90.reuse ;  /* 0x0000005a1e1e7220 */ /* 0x080fe20000400000 */
[----:B------:R-:W-:Y:S01]  /*5140*/  SHF.L.U64.HI R7, R6, 0x4, R7 ;  /* 0x0000000406077819 */ /* 0x000fe20000010207 */
[----:B------:R-:W-:Y:S01]  /*5150*/  @P1 STG.E.U16 desc[UR36][R4.64], R24 ;  /* 0x0000001804001986 */ /* 0x000fe2000c101524 */
[----:B------:R-:W-:Y:S01]  /*5160*/  ISETP.GT.AND P1, PT, R3, 0x8, PT ;  /* 0x000000080300780c */ /* 0x000fe20003f24270 */
[----:B------:R-:W-:Y:S01]  /*5170*/  FMUL R31, R31, R90 ;  /* 0x0000005a1f1f7220 */ /* 0x000fe20000400000 */
[----:B------:R-:W-:Y:S01]  /*5180*/  ISETP.GT.AND P4, PT, R0, 0x8, P0 ;  /* 0x000000080000780c */ /* 0x000fe20000784270 */
[----:B------:R-:W-:Y:S01]  /*5190*/  @P3 STG.E.U16 desc[UR36][R4.64+0x2], R25 ;  /* 0x0000021904003986 */ /* 0x000fe2000c101524 */
[----:B------:R-:W-:Y:S01]  /*51a0*/  LEA R6, P3, R6, R4, 0x4 ;  /* 0x0000000406067211 */ /* 0x000fe200078620ff */
[-C--:B------:R-:W-:Y:S01]  /*51b0*/  FMUL R32, R32, R90.reuse ;  /* 0x0000005a20207220 */ /* 0x080fe20000400000 */
[C---:B------:R-:W-:Y:S01]  /*51c0*/  ISETP.GT.AND P2, PT, R0.reuse, 0x8, P2 ;  /* 0x000000080000780c */ /* 0x040fe20001744270 */
[-C--:B------:R-:W-:Y:S01]  /*51d0*/  FMUL R33, R33, R90.reuse ;  /* 0x0000005a21217220 */ /* 0x080fe20000400000 */
[----:B------:R-:W-:Y:S01]  /*51e0*/  ISETP.GT.AND P0, PT, R3, 0x9, PT ;  /* 0x000000090300780c */ /* 0x000fe20003f04270 */
[----:B------:R-:W-:Y:S01]  /*51f0*/  IMAD.X R7, R7, 0x1, R5, P3 ;  /* 0x0000000107077824 */ /* 0x000fe200018e0605 */
[----:B------:R-:W-:Y:S01]  /*5200*/  ISETP.GT.AND P5, PT, R0, RZ, P1 ;  /* 0x000000ff0000720c */ /* 0x000fe20000fa4270 */
[-C--:B------:R-:W-:Y:S01]  /*5210*/  FMUL R34, R34, R90.reuse ;  /* 0x0000005a22227220 */ /* 0x080fe20000400000 */
[----:B------:R-:W-:Y:S01]  /*5220*/  ISETP.GT.AND P3, PT, R0, RZ, P0 ;  /* 0x000000ff0000720c */ /* 0x000fe20000764270 */
[----:B------:R-:W-:Y:S01]  /*5230*/  FMUL R35, R35, R90 ;  /* 0x0000005a23237220 */ /* 0x000fe20000400000 */
[----:B------:R-:W-:Y:S01]  /*5240*/  F2FP.F16.F32.PACK_AB R26, RZ, R26 ;  /* 0x0000001aff1a723e */ /* 0x000fe200000000ff */
[-C--:B------:R-:W-:Y:S01]  /*5250*/  FMUL R36, R36, R90.reuse ;  /* 0x0000005a24247220 */ /* 0x080fe20000400000 */
[----:B------:R-:W-:Y:S01]  /*5260*/  F2FP.F16.F32.PACK_AB R27, RZ, R27 ;  /* 0x0000001bff1b723e */ /* 0x000fe200000000ff */
[----:B------:R-:W-:Y:S01]  /*5270*/  FMUL R37, R37, R90 ;  /* 0x0000005a25257220 */ /* 0x000fe20000400000 */
[----:B------:R-:W-:Y:S01]  /*5280*/  F2FP.F16.F32.PACK_AB R28, RZ, R28 ;  /* 0x0000001cff1c723e */ /* 0x000fe200000000ff */
[----:B------:R-:W-:Y:S01]  /*5290*/  @P2 STG.E.U16 desc[UR36][R6.64], R26 ;  /* 0x0000001a06002986 */ /* 0x000fe2000c101524 */
[----:B------:R-:W-:Y:S01]  /*52a0*/  F2FP.F16.F32.PACK_AB R29, RZ, R29 ;  /* 0x0000001dff1d723e */ /* 0x000fe200000000ff */
[-C--:B------:R-:W-:Y:S01]  /*52b0*/  FMUL R38, R38, R90.reuse ;  /* 0x0000005a26267220 */ /* 0x080fe20000400000 */
[C---:B------:R-:W-:Y:S01]  /*52c0*/  ISETP.GT.AND P2, PT, R0.reuse, 0x8, P1 ;  /* 0x000000080000780c */ /* 0x040fe20000f44270 */
[----:B------:R-:W-:Y:S01]  /*52d0*/  @P4 STG.E.U16 desc[UR36][R6.64+0x2], R27 ;  /* 0x0000021b06004986 */ /* 0x000fe2000c101524 */
[----:B------:R-:W-:Y:S01]  /*52e0*/  ISETP.GT.AND P1, PT, R3, 0x10, PT ;  /* 0x000000100300780c */ /* 0x000fe20003f24270 */
[----:B------:R-:W-:Y:S01]  /*52f0*/  FMUL R39, R39, R90 ;  /* 0x0000005a27277220 */ /* 0x000fe20000400000 */
[----:B------:R-:W-:Y:S01]  /*5300*/  F2FP.F16.F32.PACK_AB R30, RZ, R30 ;  /* 0x0000001eff1e723e */ /* 0x000fe200000000ff */
[----:B------:R-:W-:Y:S01]  /*5310*/  @P5 STG.E.U16 desc[UR36][R4.64+0x10], R28 ;  /* 0x0000101c04005986 */ /* 0x000fe2000c101524 */
[----:B------:R-:W-:Y:S01]  /*5320*/  ISETP.GT.AND P4, PT, R0, RZ, P1 ;  /* 0x000000ff0000720c */ /* 0x000fe20000f84270 */
[-C--:B------:R-:W-:Y:S01]  /*5330*/  FMUL R40, R40, R90.reuse ;  /* 0x0000005a28287220 */ /* 0x080fe20000400000 */
[----:B------:R-:W-:Y:S01]  /*5340*/  F2FP.F16.F32.PACK_AB R31, RZ, R31 ;  /* 0x0000001fff1f723e */ /* 0x000fe200000000ff */
[----:B------:R-:W-:Y:S01]  /*5350*/  @P3 STG.E.U16 desc[UR36][R4.64+0x12], R29 ;  /* 0x0000121d04003986 */ /* 0x000fe2000c101524 */
[----:B------:R-:W-:Y:S01]  /*5360*/  ISETP.GT.AND P3, PT, R0, 0x8, P0 ;  /* 0x000000080000780c */ /* 0x000fe20000764270 */
[----:B------:R-:W-:Y:S01]  /*5370*/  FMUL R41, R41, R90 ;  /* 0x0000005a29297220 */ /* 0x000fe20000400000 */
[----:B------:R-:W-:Y:S01]  /*5380*/  ISETP.GT.AND P0, PT, R3, 0x11, PT ;  /* 0x000000110300780c */ /* 0x000fe20003f04270 */
[----:B------:R-:W-:Y:S01]  /*5390*/  @P2 STG.E.U16 desc[UR36][R6.64+0x10], R30 ;  /* 0x0000101e06002986 */ /* 0x000fe2000c101524 */
[----:B------:R-:W-:Y:S01]  /*53a0*/  F2FP.F16.F32.PACK_AB R32, RZ, R32 ;  /* 0x00000020ff20723e */ /* 0x000fe200000000ff */
[-C--:B------:R-:W-:Y:S01]  /*53b0*/  FMUL R42, R42, R90.reuse ;  /* 0x0000005a2a2a7220 */ /* 0x080fe20000400000 */
[C---:B------:R-:W-:Y:S01]  /*53c0*/  ISETP.GT.AND P5, PT, R0.reuse, RZ, P0 ;  /* 0x000000ff0000720c */ /* 0x040fe200007a4270 */
[-C--:B------:R-:W-:Y:S01]  /*53d0*/  FMUL R43, R43, R90.reuse ;  /* 0x0000005a2b2b7220 */ /* 0x080fe20000400000 */
[----:B------:R-:W-:Y:S01]  /*53e0*/  ISETP.GT.AND P2, PT, R0, 0x8, P1 ;  /* 0x000000080000780c */ /* 0x000fe20000f44270 */
[-C--:B------:R-:W-:Y:S01]  /*53f0*/  FMUL R44, R44, R90.reuse ;  /* 0x0000005a2c2c7220 */ /* 0x080fe20000400000 */
[----:B------:R-:W-:Y:S01]  /*5400*/  ISETP.GT.AND P1, PT, R3, 0x18, PT ;  /* 0x000000180300780c */ /* 0x000fe20003f24270 */
[-C--:B------:R-:W-:Y:S01]  /*5410*/  FMUL R45, R45, R90.reuse ;  /* 0x0000005a2d2d7220 */ /* 0x080fe20000400000 */
[----:B------:R-:W-:Y:S01]  /*5420*/  F2FP.F16.F32.PACK_AB R33, RZ, R33 ;  /* 0x00000021ff21723e */ /* 0x000fe200000000ff */
[----:B------:R-:W-:Y:S01]  /*5430*/  @P3 STG.E.U16 desc[UR36][R6.64+0x12], R31 ;  /* 0x0000121f06003986 */ /* 0x000fe2000c101524 */
[----:B------:R-:W-:Y:S01]  /*5440*/  ISETP.GT.AND P3, PT, R0, 0x8, P0 ;  /* 0x000000080000780c */ /* 0x000fe20000764270 */
[-C--:B------:R-:W-:Y:S01]  /*5450*/  FMUL R46, R46, R90.reuse ;  /* 0x0000005a2e2e7220 */ /* 0x080fe20000400000 */
[----:B------:R-:W-:Y:S01]  /*5460*/  ISETP.GT.AND P0, PT, R3, 0x19, PT ;  /* 0x000000190300780c */ /* 0x000fe20003f04270 */
[----:B------:R-:W-:Y:S01]  /*5470*/  @P4 STG.E.U16 desc[UR36][R4.64+0x20], R32 ;  /* 0x0000202004004986 */ /* 0x000fe2000c101524 */
[C---:B------:R-:W-:Y:S01]  /*5480*/  ISETP.GT.AND P4, PT, R0.reuse, RZ, P1 ;  /* 0x000000ff0000720c */ /* 0x040fe20000f84270 */
[----:B------:R-:W-:Y:S01]  /*5490*/  FMUL R47, R47, R90 ;  /* 0x0000005a2f2f7220 */ /* 0x000fe20000400000 */
[----:B------:R-:W-:Y:S01]  /*54a0*/  F2FP.F16.F32.PACK_AB R34, RZ, R34 ;  /* 0x00000022ff22723e */ /* 0x000fe200000000ff */
[----:B------:R-:W-:Y:S01]  /*54b0*/  @P5 STG.E.U16 desc[UR36][R4.64+0x22], R33 ;  /* 0x0000222104005986 */ /* 0x000fe2000c101524 */
[----:B------:R-:W-:Y:S01]  /*54c0*/  ISETP.GT.AND P5, PT, R0, RZ, P0 ;  /* 0x000000ff0000720c */ /* 0x000fe200007a4270 */
[----:B------:R-:W-:Y:S01]  /*54d0*/  FMUL R48, R48, R90 ;  /* 0x0000005a30307220 */ /* 0x000fe20000400000 */
[----:B------:R-:W-:Y:S01]  /*54e0*/  F2FP.F16.F32.PACK_AB R35, RZ, R35 ;  /* 0x00000023ff23723e */ /* 0x000fe200000000ff */
[----:B------:R-:W-:Y:S01]  /*54f0*/  @P2 STG.E.U16 desc[UR36][R6.64+0x20], R34 ;  /* 0x0000202206002986 */ /* 0x000fe2000c101524 */
[----:B------:R-:W-:Y:S01]  /*5500*/  F2FP.F16.F32.PACK_AB R36, RZ, R36 ;  /* 0x00000024ff24723e */ /* 0x000fe200000000ff */
[-C--:B------:R-:W-:Y:S01]  /*5510*/  FMUL R49, R49, R90.reuse ;  /* 0x0000005a31317220 */ /* 0x080fe20000400000 */
[----:B------:R-:W-:Y:S01]  /*5520*/  ISETP.GT.AND P2, PT, R0, 0x8, P1 ;  /* 0x000000080000780c */ /* 0x000fe20000f44270 */
[----:B------:R-:W-:Y:S01]  /*5530*/  @P3 STG.E.U16 desc[UR36][R6.64+0x22], R35 ;  /* 0x0000222306003986 */ /* 0x000fe2000c101524 */
[----:B------:R-:W-:Y:S01]  /*5540*/  ISETP.GT.AND P1, PT, R3, 0x20, PT ;  /* 0x000000200300780c */ /* 0x000fe20003f24270 */
[-C--:B------:R-:W-:Y:S01]  /*5550*/  FMUL R50, R50, R90.reuse ;  /* 0x0000005a32327220 */ /* 0x080fe20000400000 */
[----:B------:R-:W-:Y:S01]  /*5560*/  F2FP.F16.F32.PACK_AB R37, RZ, R37 ;  /* 0x00000025ff25723e */ /* 0x000fe200000000ff */
[----:B------:R-:W-:Y:S01]  /*5570*/  @P4 STG.E.U16 desc[UR36][R4.64+0x30], R36 ;  /* 0x0000302404004986 */ /* 0x000fe2000c101524 */
[C---:B------:R-:W-:Y:S01]  /*5580*/  ISETP.GT.AND P3, PT, R0.reuse, 0x8, P0 ;  /* 0x000000080000780c */ /* 0x040fe20000764270 */
[-C--:B------:R-:W-:Y:S01]  /*5590*/  FMUL R51, R51, R90.reuse ;  /* 0x0000005a33337220 */ /* 0x080fe20000400000 */
[----:B------:R-:W-:Y:S01]  /*55a0*/  ISETP.GT.AND P0, PT, R3, 0x21, PT ;  /* 0x000000210300780c */ /* 0x000fe20003f04270 */
[----:B------:R-:W-:Y:S01]  /*55b0*/  @P5 STG.E.U16 desc[UR36][R4.64+0x32], R37 ;  /* 0x0000322504005986 */ /* 0x000fe2000c101524 */
[----:B------:R-:W-:Y:S01]  /*55c0*/  ISETP.GT.AND P4, PT, R0, RZ, P1 ;  /* 0x000000ff0000720c */ /* 0x000fe20000f84270 */
[----:B------:R-:W-:Y:S01]  /*55d0*/  FMUL R52, R52, R90 ;  /* 0x0000005a34347220 */ /* 0x000fe20000400000 */
[----:B------:R-:W-:Y:S01]  /*55e0*/  F2FP.F16.F32.PACK_AB R38, RZ, R38 ;  /* 0x00000026ff26723e */ /* 0x000fe200000000ff */
[-C--:B------:R-:W-:Y:S01]  /*55f0*/  FMUL R53, R53, R90.reuse ;  /* 0x0000005a35357220 */ /* 0x080fe20000400000 */
        /* <DEDUP_REMOVED lines=113> */
[----:B------:R-:W-:Y:S01]  /*5d10*/  FMUL R87, R87, R90 ;  /* 0x0000005a57577220 */ /* 0x000fe20000400000 */
[----:B------:R-:W-:Y:S01]  /*5d20*/  ISETP.GT.AND P0, PT, R3, 0x51, PT ;  /* 0x000000510300780c */ /* 0x000fe20003f04270 */
[----:B------:R-:W-:Y:S01]  /*5d30*/  @P5 STG.E.U16 desc[UR36][R4.64+0x92], R61 ;  /* 0x0000923d04005986 */ /* 0x000fe2000c101524 */
[----:B------:R-:W-:-:S02]  /*5d40*/  ISETP.GT.AND P4, PT, R0, RZ, P1 ;  /* 0x000000ff0000720c */ /* 0x000fc40000f84270 */
[----:B------:R-:W-:Y:S02]  /*5d50*/  F2FP.F16.F32.PACK_AB R62, RZ, R62 ;  /* 0x0000003eff3e723e */ /* 0x000fe400000000ff */
[C---:B------:R-:W-:Y:S02]  /*5d60*/  ISETP.GT.AND P5, PT, R0.reuse, RZ, P0 ;  /* 0x000000ff0000720c */ /* 0x040fe400007a4270 */
[----:B------:R-:W-:Y:S01]  /*5d70*/  F2FP.F16.F32.PACK_AB R63, RZ, R63 ;  /* 0x0000003fff3f723e */ /* 0x000fe200000000ff */
[----:B------:R-:W-:Y:S01]  /*5d80*/  @P2 STG.E.U16 desc[UR36][R6.64+0x90], R62 ;  /* 0x0000903e06002986 */ /* 0x000fe2000c101524 */
[----:B------:R-:W-:Y:S02]  /*5d90*/  F2FP.F16.F32.PACK_AB R64, RZ, R64 ;  /* 0x00000040ff40723e */ /* 0x000fe400000000ff */
[----:B------:R-:W-:Y:S01]  /*5da0*/  ISETP.GT.AND P2, PT, R0, 0x8, P1 ;  /* 0x000000080000780c */ /* 0x000fe20000f44270 */
[----:B------:R-:W-:Y:S01]  /*5db0*/  @P3 STG.E.U16 desc[UR36][R6.64+0x92], R63 ;  /* 0x0000923f06003986 */ /* 0x000fe2000c101524 */
[----:B------:R-:W-:-:S02]  /*5dc0*/  ISETP.GT.AND P1, PT, R3, 0x58, PT ;  /* 0x000000580300780c */ /* 0x000fc40003f24270 */
[----:B------:R-:W-:Y:S01]  /*5dd0*/  F2FP.F16.F32.PACK_AB R65, RZ, R65 ;  /* 0x00000041ff41723e */ /* 0x000fe200000000ff */
[----:B------:R-:W-:Y:S01]  /*5de0*/  @P4 STG.E.U16 desc[UR36][R4.64+0xa0], R64 ;  /* 0x0000a04004004986 */ /* 0x000fe2000c101524 */
[C---:B------:R-:W-:Y:S02]  /*5df0*/  ISETP.GT.AND P3, PT, R0.reuse, 0x8, P0 ;  /* 0x000000080000780c */ /* 0x040fe40000764270 */
[----:B------:R-:W-:Y:S01]  /*5e00*/  ISETP.GT.AND P0, PT, R3, 0x59, PT ;  /* 0x000000590300780c */ /* 0x000fe20003f04270 */
[----:B------:R-:W-:Y:S01]  /*5e10*/  @P5 STG.E.U16 desc[UR36][R4.64+0xa2], R65 ;  /* 0x0000a24104005986 */ /* 0x000fe2000c101524 */
[C---:B------:R-:W-:Y:S02]  /*5e20*/  ISETP.GT.AND P4, PT, R0.reuse, RZ, P1 ;  /* 0x000000ff0000720c */ /* 0x040fe40000f84270 */
[----:B------:R-:W-:Y:S02]  /*5e30*/  F2FP.F16.F32.PACK_AB R66, RZ, R66 ;  /* 0x00000042ff42723e */ /* 0x000fe400000000ff */
[----:B------:R-:W-:-:S02]  /*5e40*/  ISETP.GT.AND P5, PT, R0, RZ, P0 ;  /* 0x000000ff0000720c */ /* 0x000fc400007a4270 */
[----:B------:R-:W-:Y:S01]  /*5e50*/  F2FP.F16.F32.PACK_AB R67, RZ, R67 ;  /* 0x00000043ff43723e */ /* 0x000fe200000000ff */
[----:B------:R-:W-:Y:S01]  /*5e60*/  @P2 STG.E.U16 desc[UR36][R6.64+0xa0], R66 ;  /* 0x0000a04206002986 */ /* 0x000fe2000c101524 */
[----:B------:R-:W-:Y:S02]  /*5e70*/  F2FP.F16.F32.PACK_AB R68, RZ, R68 ;  /* 0x00000044ff44723e */ /* 0x000fe400000000ff */
[C---:B------:R-:W-:Y:S01]  /*5e80*/  ISETP.GT.AND P2, PT, R0.reuse, 0x8, P1 ;  /* 0x000000080000780c */ /* 0x040fe20000f44270 */
[----:B------:R-:W-:Y:S01]  /*5e90*/  @P3 STG.E.U16 desc[UR36][R6.64+0xa2], R67 ;  /* 0x0000a24306003986 */ /* 0x000fe2000c101524 */
[----:B------:R-:W-:Y:S02]  /*5ea0*/  ISETP.GT.AND P1, PT, R3, 0x60, PT ;  /* 0x000000600300780c */ /* 0x000fe40003f24270 */
[----:B------:R-:W-:Y:S01]  /*5eb0*/  F2FP.F16.F32.PACK_AB R69, RZ, R69 ;  /* 0x00000045ff45723e */ /* 0x000fe200000000ff */
[----:B------:R-:W-:Y:S01]  /*5ec0*/  @P4 STG.E.U16 desc[UR36][R4.64+0xb0], R68 ;  /* 0x0000b04404004986 */ /* 0x000fe2000c101524 */
[----:B------:R-:W-:-:S02]  /*5ed0*/  ISETP.GT.AND P3, PT, R0, 0x8, P0 ;  /* 0x000000080000780c */ /* 0x000fc40000764270 */
[----:B------:R-:W-:Y:S01]  /*5ee0*/  ISETP.GT.AND P0, PT, R3, 0x61, PT ;  /* 0x000000610300780c */ /* 0x000fe20003f04270 */
[----:B------:R-:W-:Y:S01]  /*5ef0*/  @P5 STG.E.U16 desc[UR36][R4.64+0xb2], R69 ;  /* 0x0000b24504005986 */ /* 0x000fe2000c101524 */
[C---:B------:R-:W-:Y:S02]  /*5f00*/  ISETP.GT.AND P4, PT, R0.reuse, RZ, P1 ;  /* 0x000000ff0000720c */ /* 0x040fe40000f84270 */
[----:B------:R-:W-:Y:S02]  /*5f10*/  ISETP.GT.AND P5, PT, R0, RZ, P0 ;  /* 0x000000ff0000720c */ /* 0x000fe400007a4270 */
[----:B------:R-:W-:Y:S02]  /*5f20*/  F2FP.F16.F32.PACK_AB R70, RZ, R70 ;  /* 0x00000046ff46723e */ /* 0x000fe400000000ff */
[----:B------:R-:W-:Y:S02]  /*5f30*/  F2FP.F16.F32.PACK_AB R71, RZ, R71 ;  /* 0x00000047ff47723e */ /* 0x000fe400000000ff */
[----:B------:R-:W-:Y:S01]  /*5f40*/  F2FP.F16.F32.PACK_AB R72, RZ, R72 ;  /* 0x00000048ff48723e */ /* 0x000fe200000000ff */
[----:B------:R-:W-:Y:S01]  /*5f50*/  @P2 STG.E.U16 desc[UR36][R6.64+0xb0], R70 ;  /* 0x0000b04606002986 */ /* 0x000fe2000c101524 */
[----:B------:R-:W-:-:S02]  /*5f60*/  F2FP.F16.F32.PACK_AB R73, RZ, R73 ;  /* 0x00000049ff49723e */ /* 0x000fc400000000ff */
[C---:B------:R-:W-:Y:S01]  /*5f70*/  ISETP.GT.AND P1, PT, R0.reuse, 0x8, P1 ;  /* 0x000000080000780c */ /* 0x040fe20000f24270 */
[----:B------:R-:W-:Y:S01]  /*5f80*/  @P3 STG.E.U16 desc[UR36][R6.64+0xb2], R71 ;  /* 0x0000b24706003986 */ /* 0x000fe2000c101524 */
[C---:B------:R-:W-:Y:S02]  /*5f90*/  ISETP.GT.AND P2, PT, R0.reuse, 0x8, P0 ;  /* 0x000000080000780c */ /* 0x040fe40000744270 */
[C---:B------:R-:W-:Y:S01]  /*5fa0*/  ISETP.GT.AND P0, PT, R3.reuse, 0x69, PT ;  /* 0x000000690300780c */ /* 0x040fe20003f04270 */
[----:B------:R-:W-:Y:S01]  /*5fb0*/  @P4 STG.E.U16 desc[UR36][R4.64+0xc0], R72 ;  /* 0x0000c04804004986 */ /* 0x000fe2000c101524 */
[----:B------:R-:W-:Y:S02]  /*5fc0*/  ISETP.GT.AND P4, PT, R3, 0x68, PT ;  /* 0x000000680300780c */ /* 0x000fe40003f84270 */
[----:B------:R-:W-:Y:S01]  /*5fd0*/  F2FP.F16.F32.PACK_AB R74, RZ, R74 ;  /* 0x0000004aff4a723e */ /* 0x000fe200000000ff */
[----:B------:R-:W-:Y:S01]  /*5fe0*/  @P5 STG.E.U16 desc[UR36][R4.64+0xc2], R73 ;  /* 0x0000c24904005986 */ /* 0x000fe2000c101524 */
[----:B------:R-:W-:-:S02]  /*5ff0*/  ISETP.GT.AND P5, PT, R0, RZ, P4 ;  /* 0x000000ff0000720c */ /* 0x000fc400027a4270 */
[C---:B------:R-:W-:Y:S01]  /*6000*/  ISETP.GT.AND P3, PT, R0.reuse, RZ, P0 ;  /* 0x000000ff0000720c */ /* 0x040fe20000764270 */
[----:B------:R-:W-:Y:S01]  /*6010*/  @P1 STG.E.U16 desc[UR36][R6.64+0xc0], R74 ;  /* 0x0000c04a06001986 */ /* 0x000fe2000c101524 */
[----:B------:R-:W-:Y:S02]  /*6020*/  F2FP.F16.F32.PACK_AB R75, RZ, R75 ;  /* 0x0000004bff4b723e */ /* 0x000fe400000000ff */
[----:B------:R-:W-:Y:S02]  /*6030*/  F2FP.F16.F32.PACK_AB R76, RZ, R76 ;  /* 0x0000004cff4c723e */ /* 0x000fe400000000ff */
[C---:B------:R-:W-:Y:S01]  /*6040*/  ISETP.GT.AND P4, PT, R0.reuse, 0x8, P4 ;  /* 0x000000080000780c */ /* 0x040fe20002784270 */
[----:B------:R-:W-:Y:S01]  /*6050*/  @P2 STG.E.U16 desc[UR36][R6.64+0xc2], R75 ;  /* 0x0000c24b06002986 */ /* 0x000fe2000c101524 */
[----:B------:R-:W-:Y:S02]  /*6060*/  F2FP.F16.F32.PACK_AB R77, RZ, R77 ;  /* 0x0000004dff4d723e */ /* 0x000fe400000000ff */
[----:B------:R-:W-:Y:S01]  /*6070*/  ISETP.GT.AND P2, PT, R3, 0x71, PT ;  /* 0x000000710300780c */ /* 0x000fe20003f44270 */
[----:B------:R-:W-:Y:S01]  /*6080*/  @P5 STG.E.U16 desc[UR36][R4.64+0xd0], R76 ;  /* 0x0000d04c04005986 */ /* 0x000fe2000c101524 */
[----:B------:R-:W-:-:S02]  /*6090*/  ISETP.GT.AND P5, PT, R0, 0x8, P0 ;  /* 0x000000080000780c */ /* 0x000fc400007a4270 */
[C---:B------:R-:W-:Y:S01]  /*60a0*/  ISETP.GT.AND P1, PT, R3.reuse, 0x78, PT ;  /* 0x000000780300780c */ /* 0x040fe20003f24270 */
[----:B------:R-:W-:Y:S01]  /*60b0*/  @P3 STG.E.U16 desc[UR36][R4.64+0xd2], R77 ;  /* 0x0000d24d04003986 */ /* 0x000fe2000c101524 */
[C---:B------:R-:W-:Y:S02]  /*60c0*/  ISETP.GT.AND P3, PT, R3.reuse, 0x70, PT ;  /* 0x000000700300780c */ /* 0x040fe40003f64270 */
[----:B------:R-:W-:Y:S01]  /*60d0*/  ISETP.GT.AND P0, PT, R3, 0x79, PT ;  /* 0x000000790300780c */ /* 0x000fe20003f04270 */
[----:B------:R-:W-:Y:S01]  /*60e0*/  @P4 IMAD.MOV.U32 R2, RZ, RZ, R6 ;  /* 0x000000ffff024224 */ /* 0x000fe200078e0006 */
[----:B------:R-:W-:Y:S01]  /*60f0*/  F2FP.F16.F32.PACK_AB R78, RZ, R78 ;  /* 0x0000004eff4e723e */ /* 0x000fe200000000ff */
[----:B------:R-:W-:Y:S01]  /*6100*/  @P4 IMAD.MOV.U32 R3, RZ, RZ, R7 ;  /* 0x000000ffff034224 */ /* 0x000fe200078e0007 */
[----:B------:R-:W-:Y:S02]  /*6110*/  F2FP.F16.F32.PACK_AB R79, RZ, R79 ;  /* 0x0000004fff4f723e */ /* 0x000fe400000000ff */
[----:B------:R-:W-:-:S02]  /*6120*/  F2FP.F16.F32.PACK_AB R80, RZ, R80 ;  /* 0x00000050ff50723e */ /* 0x000fc400000000ff */
[----:B------:R0:W-:Y:S01]  /*6130*/  @P4 STG.E.U16 desc[UR36][R2.64+0xd0], R78 ;  /* 0x0000d04e02004986 */ /* 0x0001e2000c101524 */
[C---:B------:R-:W-:Y:S02]  /*6140*/  ISETP.GT.AND P4, PT, R0.reuse, RZ, P2 ;  /* 0x000000ff0000720c */ /* 0x040fe40001784270 */
[----:B------:R-:W-:Y:S02]  /*6150*/  F2FP.F16.F32.PACK_AB R81, RZ, R81 ;  /* 0x00000051ff51723e */ /* 0x000fe400000000ff */
[----:B------:R-:W-:Y:S02]  /*6160*/  ISETP.GT.AND P2, PT, R0, 0x8, P2 ;  /* 0x000000080000780c */ /* 0x000fe40001744270 */
[----:B------:R-:W-:Y:S02]  /*6170*/  F2FP.F16.F32.PACK_AB R82, RZ, R82 ;  /* 0x00000052ff52723e */ /* 0x000fe400000000ff */
[----:B------:R-:W-:Y:S02]  /*6180*/  F2FP.F16.F32.PACK_AB R83, RZ, R83 ;  /* 0x00000053ff53723e */ /* 0x000fe400000000ff */
[----:B------:R-:W-:Y:S01]  /*6190*/  F2FP.F16.F32.PACK_AB R84, RZ, R84 ;  /* 0x00000054ff54723e */ /* 0x000fe200000000ff */
[----:B0-----:R-:W-:Y:S01]  /*61a0*/  @P5 IMAD.MOV.U32 R2, RZ, RZ, R6 ;  /* 0x000000ffff025224 */ /* 0x001fe200078e0006 */
[----:B------:R-:W-:Y:S01]  /*61b0*/  F2FP.F16.F32.PACK_AB R85, RZ, R85 ;  /* 0x00000055ff55723e */ /* 0x000fe200000000ff */
[----:B------:R-:W-:Y:S01]  /*61c0*/  @P5 IMAD.MOV.U32 R3, RZ, RZ, R7 ;  /* 0x000000ffff035224 */ /* 0x000fe200078e0007 */
[----:B------:R-:W-:-:S02]  /*61d0*/  F2FP.F16.F32.PACK_AB R86, RZ, R86 ;  /* 0x00000056ff56723e */ /* 0x000fc400000000ff */
[----:B------:R-:W-:Y:S02]  /*61e0*/  F2FP.F16.F32.PACK_AB R87, RZ, R87 ;  /* 0x00000057ff57723e */ /* 0x000fe400000000ff */
[----:B------:R0:W-:Y:S01]  /*61f0*/  @P5 STG.E.U16 desc[UR36][R2.64+0xd2], R79 ;  /* 0x0000d24f02005986 */ /* 0x0001e2000c101524 */
[C---:B------:R-:W-:Y:S02]  /*6200*/  ISETP.GT.AND P5, PT, R0.reuse, RZ, P3 ;  /* 0x000000ff0000720c */ /* 0x040fe40001fa4270 */
[----:B------:R-:W-:-:S11]  /*6210*/  ISETP.GT.AND P3, PT, R0, 0x8, P3 ;  /* 0x000000080000780c */ /* 0x000fd60001f64270 */
[----:B0-----:R-:W-:Y:S02]  /*6220*/  @P5 IMAD.MOV.U32 R2, RZ, RZ, R4 ;  /* 0x000000ffff025224 */ /* 0x001fe400078e0004 */
[----:B------:R-:W-:-:S05]  /*6230*/  @P5 IMAD.MOV.U32 R3, RZ, RZ, R5 ;  /* 0x000000ffff035224 */ /* 0x000fca00078e0005 */
[----:B------:R0:W-:Y:S01]  /*6240*/  @P5 STG.E.U16 desc[UR36][R2.64+0xe0], R80 ;  /* 0x0000e05002005986 */ /* 0x0001e2000c101524 */
[C---:B------:R-:W-:Y:S02]  /*6250*/  ISETP.GT.AND P5, PT, R0.reuse, RZ, P0 ;  /* 0x000000ff0000720c */ /* 0x040fe400007a4270 */
[----:B------:R-:W-:Y:S01]  /*6260*/  ISETP.GT.AND P0, PT, R0, 0x8, P0 ;  /* 0x000000080000780c */ /* 0x000fe20000704270 */
[----:B0-----:R-:W-:Y:S02]  /*6270*/  @P4 IMAD.MOV.U32 R2, RZ, RZ, R4 ;  /* 0x000000ffff024224 */ /* 0x001fe400078e0004 */
[----:B------:R-:W-:-:S05]  /*6280*/  @P4 IMAD.MOV.U32 R3, RZ, RZ, R5 ;  /* 0x000000ffff034224 */ /* 0x000fca00078e0005 */
[----:B------:R0:W-:Y:S01]  /*6290*/  @P4 STG.E.U16 desc[UR36][R2.64+0xe2], R81 ;  /* 0x0000e25102004986 */ /* 0x0001e2000c101524 */
[C---:B------:R-:W-:Y:S02]  /*62a0*/  ISETP.GT.AND P4, PT, R0.reuse, RZ, P1 ;  /* 0x000000ff0000720c */ /* 0x040fe40000f84270 */
[----:B------:R-:W-:Y:S01]  /*62b0*/  ISETP.GT.AND P1, PT, R0, 0x8, P1 ;  /* 0x000000080000780c */ /* 0x000fe20000f24270 */
[----:B0-----:R-:W-:Y:S02]  /*62c0*/  @P3 IMAD.MOV.U32 R2, RZ, RZ, R6 ;  /* 0x000000ffff023224 */ /* 0x001fe400078e0006 */
[----:B------:R-:W-:-:S05]  /*62d0*/  @P3 IMAD.MOV.U32 R3, RZ, RZ, R7 ;  /* 0x000000ffff033224 */ /* 0x000fca00078e0007 */
[----:B------:R0:W-:Y:S02]  /*62e0*/  @P3 STG.E.U16 desc[UR36][R2.64+0xe0], R82 ;  /* 0x0000e05202003986 */ /* 0x0001e4000c101524 */
[----:B0-----:R-:W-:Y:S02]  /*62f0*/  @P2 IMAD.MOV.U32 R2, RZ, RZ, R6 ;  /* 0x000000ffff022224 */ /* 0x001fe400078e0006 */
[----:B------:R-:W-:-:S05]  /*6300*/  @P2 IMAD.MOV.U32 R3, RZ, RZ, R7 ;  /* 0x000000ffff032224 */ /* 0x000fca00078e0007 */
[----:B------:R0:W-:Y:S02]  /*6310*/  @P2 STG.E.U16 desc[UR36][R2.64+0xe2], R83 ;  /* 0x0000e25302002986 */ /* 0x0001e4000c101524 */
[----:B0-----:R-:W-:Y:S02]  /*6320*/  @P4 IMAD.MOV.U32 R2, RZ, RZ, R4 ;  /* 0x000000ffff024224 */ /* 0x001fe400078e0004 */
[----:B------:R-:W-:-:S05]  /*6330*/  @P4 IMAD.MOV.U32 R3, RZ, RZ, R5 ;  /* 0x000000ffff034224 */ /* 0x000fca00078e0005 */
[----:B------:R0:W-:Y:S04]  /*6340*/  @P4 STG.E.U16 desc[UR36][R2.64+0xf0], R84 ;  /* 0x0000f05402004986 */ /* 0x0001e8000c101524 */
[----:B------:R1:W-:Y:S01]  /*6350*/  @P5 STG.E.U16 desc[UR36][R4.64+0xf2], R85 ;  /* 0x0000f25504005986 */ /* 0x0003e2000c101524 */
[----:B0-----:R-:W-:Y:S02]  /*6360*/  @P1 IMAD.MOV.U32 R2, RZ, RZ, R6 ;  /* 0x000000ffff021224 */ /* 0x001fe400078e0006 */
[----:B------:R-:W-:-:S05]  /*6370*/  @P1 IMAD.MOV.U32 R3, RZ, RZ, R7 ;  /* 0x000000ffff031224 */ /* 0x000fca00078e0007 */
[----:B------:R1:W-:Y:S04]  /*6380*/  @P1 STG.E.U16 desc[UR36][R2.64+0xf0], R86 ;  /* 0x0000f05602001986 */ /* 0x0003e8000c101524 */
[----:B------:R1:W-:Y:S02]  /*6390*/  @P0 STG.E.U16 desc[UR36][R6.64+0xf2], R87 ;  /* 0x0000f25706000986 */ /* 0x0003e4000c101524 */
.L_x_163:
[----:B------:R-:W-:Y:S05]  /*63a0*/  BSYNC B0 ;  /* 0x0000000000007941 */ /* 0x000fea0003800000 */
.L_x_37:
[----:B01----:R-:W2:Y:S01]  /*63b0*/  LDL.64 R2, [R1] ;  /* 0x0000000001027983 */ /* 0x003ea20000100a00 */
[----:B------:R-:W-:Y:S01]  /*63c0*/  ULDC.64 UR4, c[0x0][0x650] ;  /* 0x0001940000047ab9 */ /* 0x000fe20000000a00 */
[----:B------:R0:W-:Y:S01]  /*63d0*/  SYNCS.ARRIVE.TRANS64.A1T0 RZ, [R98+UR47], RZ ;  /* 0x000000ff62ff79a7 */ /* 0x0001e2000810002f */
[----:B------:R-:W-:Y:S01]  /*63e0*/  PRMT R0, RZ, 0x7610, R0 ;  /* 0x00007610ff007816 */ /* 0x000fe20000000000 */
[----:B-----5:R-:W-:Y:S02]  /*63f0*/  IMAD.MOV.U32 R19, RZ, RZ, -0x1 ;  /* 0xffffffffff137424 */ /* 0x020fe400078e00ff */
[----:B------:R-:W-:Y:S01]  /*6400*/  IMAD.MOV.U32 R22, RZ, RZ, -0x1 ;  /* 0xffffffffff167424 */ /* 0x000fe200078e00ff */
[----:B--2---:R-:W-:-:S04]  /*6410*/  LEA R18, P0, R2, R18, 0x1 ;  /* 0x0000001202127211 */ /* 0x004fc800078008ff */
[----:B------:R-:W-:Y:S01]  /*6420*/  LEA.HI.X R17, R2, R17, R23, 0x1, P0 ;  /* 0x0000001102117211 */ /* 0x000fe200000f0c17 */
[----:B------:R-:W-:Y:S01]  /*6430*/  IMAD.MOV.U32 R2, RZ, RZ, -0x1 ;  /* 0xffffffffff027424 */ /* 0x000fe200078e00ff */
[----:B------:R-:W-:-:S04]  /*6440*/  ISETP.GE.U32.AND P0, PT, R18, UR4, PT ;  /* 0x0000000412007c0c */ /* 0x000fc8000bf06070 */
[----:B------:R-:W-:-:S13]  /*6450*/  ISETP.GE.U32.AND.EX P0, PT, R17, UR5, PT, P0 ;  /* 0x0000000511007c0c */ /* 0x000fda000bf06100 */
[----:B0-----:R-:W-:Y:S05]  /*6460*/  @P0 BRA `(.L_x_164) ;  /* 0x0000000400700947 */ /* 0x001fea0003800000 */
[----:B------:R-:W0:Y:S01]  /*6470*/  S2R R10, SR_CTAID.X ;  /* 0x00000000000a7919 */ /* 0x000e220000002500 */
[----:B------:R-:W1:Y:S01]  /*6480*/  LDC.64 R8, c[0x0][0x628] ;  /* 0x00018a00ff087b82 */ /* 0x000e620000000a00 */
[----:B------:R-:W-:Y:S01]  /*6490*/  ULDC UR4, c[0x0][0x150] ;  /* 0x0000540000047ab9 */ /* 0x000fe20000000800 */
[----:B---34-:R-:W-:Y:S01]  /*64a0*/  IMAD.MOV.U32 R6, RZ, RZ, R18 ;  /* 0x000000ffff067224 */ /* 0x018fe200078e0012 */
[----:B------:R-:W2:Y:S01]  /*64b0*/  S2R R20, SR_CTAID.Y ;  /* 0x0000000000147919 */ /* 0x000ea20000002600 */
[----:B------:R-:W-:-:S04]  /*64c0*/  IMAD.MOV.U32 R7, RZ, RZ, R17 ;  /* 0x000000ffff077224 */ /* 0x000fc800078e0011 */
[----:B------:R-:W3:Y:S08]  /*64d0*/  LDC R15, c[0x0][0x144] ;  /* 0x00005100ff0f7b82 */ /* 0x000ef00000000800 */
[----:B------:R-:W4:Y:S08]  /*64e0*/  LDC R0, c[0x0][0x630] ;  /* 0x00018c00ff007b82 */ /* 0x000f300000000800 */
[----:B------:R-:W2:Y:S01]  /*64f0*/  LDC.64 R12, c[0x0][0x620] ;  /* 0x00018800ff0c7b82 */ /* 0x000ea20000000a00 */
[----:B-1----:R-:W-:-:S04]  /*6500*/  ISETP.NE.U32.AND P0, PT, R8, RZ, PT ;  /* 0x000000ff0800720c */ /* 0x002fc80003f05070 */
[----:B------:R-:W-:Y:S02]  /*6510*/  ISETP.NE.AND.EX P0, PT, R9, RZ, PT, P0 ;  /* 0x000000ff0900720c */ /* 0x000fe40003f05300 */
[----:B0-----:R-:W-:-:S05]  /*6520*/  I2FP.F32.U32 R2, R10 ;  /* 0x0000000a00027245 */ /* 0x001fca0000201000 */
[----:B------:R-:W-:-:S04]  /*6530*/  FMUL R2, R2, UR4 ;  /* 0x0000000402027c20 */ /* 0x000fc80008400000 */
[----:B------:R0:W1:Y:S02]  /*6540*/  F2I.U32.TRUNC.NTZ R14, R2 ;  /* 0x00000002000e7305 */ /* 0x000064000020f000 */
[----:B---34-:R-:W-:Y:S05]  /*6550*/  @!P0 BRA `(.L_x_165) ;  /* 0x0000000000288947 */ /* 0x018fea0003800000 */
[----:B------:R-:W3:Y:S02]  /*6560*/  LDC R3, c[0x0][0x634] ;  /* 0x00018d00ff037b82 */ /* 0x000ee40000000800 */
[----:B---3--:R-:W-:-:S05]  /*6570*/  IADD3 R7, P0, R18, R3, RZ ;  /* 0x0000000312077210 */ /* 0x008fca0007f1e0ff */
[----:B------:R-:W-:-:S04]  /*6580*/  IMAD.X R11, RZ, RZ, R17, P0 ;  /* 0x000000ffff0b7224 */ /* 0x000fc800000e0611 */
[----:B0-----:R-:W-:-:S04]  /*6590*/  IMAD.WIDE.U32 R2, R11, R8, RZ ;  /* 0x000000080b027225 */ /* 0x001fc800078e00ff */
[----:B------:R-:W-:-:S04]  /*65a0*/  IMAD.WIDE.U32 R4, P0, R7, R9, R2 ;  /* 0x0000000907047225 */ /* 0x000fc80007800002 */
[----:B------:R-:W-:-:S04]  /*65b0*/  IMAD.WIDE.U32 R2, R7, R8, RZ ;  /* 0x0000000807027225 */ /* 0x000fc800078e00ff */
[----:B------:R-:W-:Y:S01]  /*65c0*/  IMAD.X R7, RZ, RZ, RZ, P0 ;  /* 0x000000ffff077224 */ /* 0x000fe200000e06ff */
[----:B------:R-:W-:Y:S01]  /*65d0*/  IADD3 RZ, P0, R3, R4, RZ ;  /* 0x0000000403ff7210 */ /* 0x000fe20007f1e0ff */
[----:B------:R-:W-:-:S04]  /*65e0*/  IMAD.MOV.U32 R6, RZ, RZ, R5 ;  /* 0x000000ffff067224 */ /* 0x000fc800078e0005 */
[----:B------:R-:W-:-:S08]  /*65f0*/  IMAD.WIDE.U32.X R6, R11, R9, R6, P0 ;  /* 0x000000090b067225 */ /* 0x000fd000000e0406 */
.L_x_165:
[----:B------:R-:W3:Y:S01]  /*6600*/  LDC.64 R26, c[0x0][0x640] ;  /* 0x00019000ff1a7b82 */ /* 0x000ee20000000a00 */
[-C--:B------:R-:W-:Y:S01]  /*6610*/  SHF.R.U64 R11, R6, R0.reuse, R7 ;  /* 0x00000000060b7219 */ /* 0x080fe20000001207 */
[----:B------:R-:W-:Y:S01]  /*6620*/  IMAD.MOV.U32 R19, RZ, RZ, R17 ;  /* 0x000000ffff137224 */ /* 0x000fe200078e0011 */
[----:B------:R-:W-:Y:S01]  /*6630*/  SHF.R.U32.HI R0, RZ, R0, R7 ;  /* 0x00000000ff007219 */ /* 0x000fe20000011607 */
[----:B-1----:R-:W-:Y:S01]  /*6640*/  IMAD.MOV R14, RZ, RZ, -R14 ;  /* 0x000000ffff0e7224 */ /* 0x002fe200078e0a0e */
[----:B------:R-:W-:Y:S01]  /*6650*/  IADD3 R5, P0, RZ, -R11, RZ ;  /* 0x8000000bff057210 */ /* 0x000fe20007f1e0ff */
[----:B------:R-:W-:Y:S01]  /*6660*/  ULDC UR4, c[0x0][0x154] ;  /* 0x0000550000047ab9 */ /* 0x000fe20000000800 */
[----:B------:R-:W-:Y:S01]  /*6670*/  IMAD.MOV.U32 R7, RZ, RZ, 0x1 ;  /* 0x00000001ff077424 */ /* 0x000fe200078e00ff */
[----:B------:R-:W1:Y:S01]  /*6680*/  LDC R4, c[0x0][0x618] ;  /* 0x00018600ff047b82 */ /* 0x000e620000000800 */
[----:B------:R-:W-:Y:S02]  /*6690*/  IMAD R22, R15, R14, R10 ;  /* 0x0000000e0f167224 */ /* 0x000fe400078e020a */
[----:B------:R-:W-:-:S04]  /*66a0*/  IMAD.X R3, RZ, RZ, ~R0, P0 ;  /* 0x000000ffff037224 */ /* 0x000fc800000e0e00 */
[-C--:B--2---:R-:W-:Y:S01]  /*66b0*/  IMAD R0, R3, R12.reuse, RZ ;  /* 0x0000000c03007224 */ /* 0x084fe200078e02ff */
[----:B------:R-:W2:Y:S01]  /*66c0*/  LDC R6, c[0x0][0x608] ;  /* 0x00018200ff067b82 */ /* 0x000ea20000000800 */
[----:B0-----:R-:W-:-:S04]  /*66d0*/  IMAD.WIDE.U32 R2, R5, R12, R18 ;  /* 0x0000000c05027225 */ /* 0x001fc800078e0012 */
[----:B------:R-:W-:Y:S01]  /*66e0*/  IMAD R5, R5, R13, R0 ;  /* 0x0000000d05057224 */ /* 0x000fe200078e0200 */
[----:B------:R-:W-:Y:S02]  /*66f0*/  I2FP.F32.U32 R0, R20 ;  /* 0x0000001400007245 */ /* 0x000fe40000201000 */
[----:B------:R-:W0:Y:S01]  /*6700*/  LDC R24, c[0x0][0x658] ;  /* 0x00019600ff187b82 */ /* 0x000e220000000800 */
[----:B------:R-:W-:Y:S01]  /*6710*/  IMAD.IADD R3, R3, 0x1, R5 ;  /* 0x0000000103037824 */ /* 0x000fe200078e0205 */
[----:B---3--:R-:W-:Y:S01]  /*6720*/  ISETP.NE.U32.AND P0, PT, R26, RZ, PT ;  /* 0x000000ff1a00720c */ /* 0x008fe20003f05070 */
[----:B------:R-:W-:Y:S01]  /*6730*/  FMUL R0, R0, UR4 ;  /* 0x0000000400007c20 */ /* 0x000fe20008400000 */
[----:B------:R-:W-:Y:S02]  /*6740*/  IMAD.MOV.U32 R5, RZ, RZ, -0x1 ;  /* 0xffffffffff057424 */ /* 0x000fe400078e00ff */
[----:B------:R-:W-:Y:S01]  /*6750*/  ISETP.NE.AND.EX P0, PT, R27, RZ, PT, P0 ;  /* 0x000000ff1b00720c */ /* 0x000fe20003f05300 */
[----:B------:R3:W4:Y:S01]  /*6760*/  F2I.U32.TRUNC.NTZ R12, R0 ;  /* 0x00000000000c7305 */ /* 0x000722000020f000 */
[----:B------:R-:W3:Y:S01]  /*6770*/  LDC R15, c[0x0][0x148] ;  /* 0x00005200ff0f7b82 */ /* 0x000ee20000000800 */
[----:B-1----:R-:W-:-:S02]  /*6780*/  SHF.R.U64 R10, R2, R4, R3 ;  /* 0x00000004020a7219 */ /* 0x002fc40000001203 */
[----:B------:R-:W-:-:S05]  /*6790*/  SHF.R.U32.HI R3, RZ, R4, R3 ;  /* 0x00000004ff037219 */ /* 0x000fca0000011603 */
[----:B------:R-:W1:Y:S01]  /*67a0*/  LDC R14, c[0x0][0x600] ;  /* 0x00018000ff0e7b82 */ /* 0x000e620000000800 */
[-CC-:B--2---:R-:W-:Y:S02]  /*67b0*/  SHF.R.U64 R8, R10, R6.reuse, R3.reuse ;  /* 0x000000060a087219 */ /* 0x184fe40000001203 */
[----:B------:R-:W-:-:S05]  /*67c0*/  SHF.R.U32.HI R3, RZ, R6, R3 ;  /* 0x00000006ff037219 */ /* 0x000fca0000011603 */
[----:B------:R-:W2:Y:S01]  /*67d0*/  LDC R21, c[0x0][0x648] ;  /* 0x00019200ff157b82 */ /* 0x000ea20000000800 */
[-CC-:B0-----:R-:W-:Y:S02]  /*67e0*/  SHF.R.U64 R13, R8, R24.reuse, R3.reuse ;  /* 0x00000018080d7219 */ /* 0x181fe40000001203 */
[-C--:B------:R-:W-:Y:S02]  /*67f0*/  SHF.L.U32 R5, R5, R24.reuse, RZ ;  /* 0x0000001805057219 */ /* 0x080fe400000006ff */
[-C--:B------:R-:W-:Y:S01]  /*6800*/  SHF.R.U32.HI R3, RZ, R24.reuse, R3 ;  /* 0x00000018ff037219 */ /* 0x080fe20000011603 */
[----:B------:R-:W-:Y:S01]  /*6810*/  IMAD.MOV.U32 R2, RZ, RZ, R13 ;  /* 0x000000ffff027224 */ /* 0x000fe200078e000d */
[----:B------:R-:W-:Y:S01]  /*6820*/  SHF.L.U32 R24, R7, R24, RZ ;  /* 0x0000001807187219 */ /* 0x000fe200000006ff */
[----:B------:R-:W0:Y:S01]  /*6830*/  LDC R25, c[0x0][0x638] ;  /* 0x00018e00ff197b82 */ /* 0x000e220000000800 */
[----:B------:R-:W-:-:S07]  /*6840*/  LOP3.LUT R19, RZ, R5, RZ, 0x33, !PT ;  /* 0x00000005ff137212 */ /* 0x000fce00078e33ff */
[----:B------:R-:W0:Y:S01]  /*6850*/  LDC R28, c[0x0][0x610] ;  /* 0x00018400ff1c7b82 */ /* 0x000e220000000800 */
[----:B----4-:R-:W-:Y:S05]  /*6860*/  @!P0 BRA `(.L_x_166) ;  /* 0x0000000000288947 */ /* 0x010fea0003800000 */
[----:B---3--:R-:W3:Y:S02]  /*6870*/  LDC R0, c[0x0][0x64c] ;  /* 0x00019300ff007b82 */ /* 0x008ee40000000800 */
[----:B---3--:R-:W-:-:S05]  /*6880*/  IADD3 R7, P0, R13, R0, RZ ;  /* 0x000000000d077210 */ /* 0x008fca0007f1e0ff */
        /* <DEDUP_REMOVED lines=8> */
.L_x_166:
[----:B------:R-:W4:Y:S01]  /*6910*/  LDC R4, c[0x0][0x65c] ;  /* 0x00019700ff047b82 */ /* 0x000f220000000800 */
[----:B--23--:R-:W-:Y:S01]  /*6920*/  SHF.R.U64 R0, R2, R21, R3 ;  /* 0x0000001502007219 */ /* 0x00cfe20000001203 */
[----:B-1----:R-:W-:Y:S01]  /*6930*/  VIADD R3, R14, 0xffffffff ;  /* 0xffffffff0e037836 */ /* 0x002fe20000000000 */
[----:B------:R-:W-:Y:S01]  /*6940*/  LOP3.LUT R19, R8, R19, RZ, 0xc0, !PT ;  /* 0x0000001308137212 */ /* 0x000fe200078ec0ff */
[----:B------:R-:W-:Y:S02]  /*6950*/  IMAD.MOV R12, RZ, RZ, -R12 ;  /* 0x000000ffff0c7224 */ /* 0x000fe400078e0a0c */
[----:B------:R-:W-:Y:S01]  /*6960*/  IMAD.MOV R2, RZ, RZ, -R0 ;  /* 0x000000ffff027224 */ /* 0x000fe200078e0a00 */
[----:B------:R-:W-:Y:S01]  /*6970*/  LOP3.LUT R3, R10, R3, RZ, 0xc0, !PT ;  /* 0x000000030a037212 */ /* 0x000fe200078ec0ff */
[----:B------:R-:W-:Y:S02]  /*6980*/  IMAD R19, R24, R0, R19 ;  /* 0x0000000018137224 */ /* 0x000fe400078e0213 */
[----:B0-----:R-:W-:-:S04]  /*6990*/  IMAD R0, R2, R25, R13 ;  /* 0x0000001902007224 */ /* 0x001fc800078e020d */
[----:B------:R-:W-:Y:S01]  /*69a0*/  IMAD R2, R0, R14, R3 ;  /* 0x0000000e00027224 */ /* 0x000fe200078e0203 */
[----:B----4-:R-:W-:Y:S01]  /*69b0*/  ISETP.NE.AND P0, PT, R4, 0x1, PT ;  /* 0x000000010400780c */ /* 0x010fe20003f05270 */
[----:B------:R-:W-:-:S05]  /*69c0*/  IMAD.MOV.U32 R4, RZ, RZ, 0x1 ;  /* 0x00000001ff047424 */ /* 0x000fca00078e00ff */
[----:B------:R-:W-:-:S07]  /*69d0*/  PRMT R0, R4, 0x7610, R0 ;  /* 0x0000761004007816 */ /* 0x000fce0000000000 */
[----:B------:R-:W-:-:S04]  /*69e0*/  @P0 IMAD R22, R15, R12, R20 ;  /* 0x0000000c0f160224 */ /* 0x000fc800078e0214 */
[----:B------:R-:W-:-:S05]  /*69f0*/  IMAD R19, R19, R28, R22 ;  /* 0x0000001c13137224 */ /* 0x000fca00078e0216 */
[----:B------:R-:W-:Y:S02]  /*6a00*/  SEL R22, R2, R19, !P0 ;  /* 0x0000001302167207 */ /* 0x000fe40004000000 */
[----:B------:R-:W-:Y:S01]  /*6a10*/  SEL R19, R19, R2, !P0 ;  /* 0x0000000213137207 */ /* 0x000fe20004000000 */
[----:B------:R-:W-:-:S07]  /*6a20*/  IMAD.MOV.U32 R2, RZ, RZ, R11 ;  /* 0x000000ffff027224 */ /* 0x000fce00078e000b */
.L_x_164:
[----:B------:R-:W-:Y:S02]  /*6a30*/  LOP3.LUT P0, RZ, R0, 0xff, RZ, 0xc0, !PT ;  /* 0x000000ff00ff7812 */ /* 0x000fe4000780c0ff */
[----:B------:R-:W-:-:S11]  /*6a40*/  LOP3.LUT R103, R103, 0x1, RZ, 0x3c, !PT ;  /* 0x0000000167677812 */ /* 0x000fd600078e3cff */
[----:B------:R-:W-:Y:S05]  /*6a50*/  @P0 BRA `(.L_x_167) ;  /* 0xffffffac00b00947 */ /* 0x000fea000383ffff */
[----:B------:R-:W-:Y:S05]  /*6a60*/  EXIT ;  /* 0x000000000000794d */ /* 0x000fea0003800000 */
.L_x_18:
[----:B------:R-:W-:-:S08]  /*6a70*/  ISETP.NE.AND P0, PT, R5, RZ, PT ;  /* 0x000000ff0500720c */ /* 0x000fd00003f05270 */
[----:B0-----:R-:W0:-:S00]  /*6a80*/  USETMAXREG.DEALLOC.CTAPOOL 0x28 ;  /* 0x00000028000079c8 */ /* 0x001e0000080e0500 */
[----:B------:R-:W-:Y:S05]  /*6a90*/  @P0 EXIT ;  /* 0x000000000000094d */ /* 0x000fea0003800000 */
[----:B0-----:R-:W-:Y:S01]  /*6aa0*/  LOP3.LUT P0, RZ, R8, 0xff, RZ, 0xc0, !PT ;  /* 0x000000ff08ff7812 */ /* 0x001fe2000780c0ff */
[----:B------:R-:W-:Y:S02]  /*6ab0*/  IMAD.MOV.U32 R0, RZ, RZ, 0x1 ;  /* 0x00000001ff007424 */ /* 0x000fe400078e00ff */
[----:B------:R-:W-:-:S10]  /*6ac0*/  IMAD.MOV.U32 R7, RZ, RZ, RZ ;  /* 0x000000ffff077224 */ /* 0x000fd400078e00ff */
[----:B------:R-:W-:Y:S05]  /*6ad0*/  @!P0 BRA `(.L_x_168) ;  /* 0x0000000c008c8947 */ /* 0x000fea0003800000 */
[----:B------:R-:W0:Y:S01]  /*6ae0*/  S2UR UR9, SR_CgaCtaId ;  /* 0x00000000000979c3 */ /* 0x000e220000008800 */
[----:B------:R-:W-:Y:S01]  /*6af0*/  ULDC UR5, c[0x0][0x658] ;  /* 0x0001960000057ab9 */ /* 0x000fe20000000800 */
[----:B------:R-:W-:Y:S01]  /*6b00*/  UMOV UR10, 0xffffffff ;  /* 0xffffffff000a7882 */ /* 0x000fe20000000000 */
[----:B------:R-:W-:Y:S01]  /*6b10*/  UMOV UR14, 0x1 ;  /* 0x00000001000e7882 */ /* 0x000fe20000000000 */
[----:B------:R-:W-:Y:S01]  /*6b20*/  USHF.L.U32 UR10, UR10, UR5, URZ ;  /* 0x000000050a0a7299 */ /* 0x000fe2000800063f */
[----:B------:R-:W-:Y:S01]  /*6b30*/  LOP3.LUT P0, RZ, R4, 0x1f, RZ, 0xc0, !PT ;  /* 0x0000001f04ff7812 */ /* 0x000fe2000780c0ff */
[----:B------:R-:W-:Y:S01]  /*6b40*/  BSSY B0, `(.L_x_168) ;  /* 0x00000dc000007945 */ /* 0x000fe20003800000 */
[C---:B------:R-:W-:Y:S01]  /*6b50*/  ISETP.NE.AND P2, PT, R3.reuse, RZ, PT ;  /* 0x000000ff0300720c */ /* 0x040fe20003f45270 */
[----:B------:R-:W-:Y:S01]  /*6b60*/  ULOP3.LUT UR13, URZ, UR10, URZ, 0x33, !UPT ;  /* 0x0000000a3f0d7292 */ /* 0x000fe2000f8e333f */
[----:B------:R-:W-:Y:S01]  /*6b70*/  ISETP.NE.OR P0, PT, R3, RZ, !P0 ;  /* 0x000000ff0300720c */ /* 0x000fe20004705670 */
[----:B------:R-:W-:Y:S01]  /*6b80*/  IMAD.MOV.U32 R8, RZ, RZ, 0x1 ;  /* 0x00000001ff087424 */ /* 0x000fe200078e00ff */
[----:B------:R-:W-:Y:S01]  /*6b90*/  LOP3.LUT R6, R16, 0x2, RZ, 0xfc, !PT ;  /* 0x0000000210067812 */ /* 0x000fe200078efcff */
[----:B------:R-:W-:Y:S01]  /*6ba0*/  IMAD.MOV.U32 R0, RZ, RZ, 0x1 ;  /* 0x00000001ff007424 */ /* 0x000fe200078e00ff */
[----:B------:R-:W-:Y:S01]  /*6bb0*/  ULDC UR4, c[0x0][0x600] ;  /* 0x0001800000047ab9 */ /* 0x000fe20000000800 */
[----:B------:R-:W-:Y:S01]  /*6bc0*/  IMAD.MOV.U32 R7, RZ, RZ, RZ ;  /* 0x000000ffff077224 */ /* 0x000fe200078e00ff */
[----:B------:R-:W-:Y:S01]  /*6bd0*/  UMOV UR19, 0x1111 ;  /* 0x0000111100137882 */ /* 0x000fe20000000000 */
[----:B------:R-:W-:-:S02]  /*6be0*/  UIADD3 UR24, UR40, 0x1, URZ ;  /* 0x0000000128187890 */ /* 0x000fc4000fffe03f */
[----:B------:R-:W-:Y:S02]  /*6bf0*/  UIADD3 UR4, UR4, -0x1, URZ ;  /* 0xffffffff04047890 */ /* 0x000fe4000fffe03f */
[----:B------:R-:W-:Y:S01]  /*6c00*/  USHF.L.U32 UR5, UR14, UR5, URZ ;  /* 0x000000050e057299 */ /* 0x000fe2000800063f */
[----:B------:R-:W-:Y:S01]  /*6c10*/  ULDC.64 UR26, c[0x0][0x198] ;  /* 0x00006600001a7ab9 */ /* 0x000fe20000000a00 */
[----:B0-----:R-:W-:Y:S02]  /*6c20*/  USHF.R.U32.HI UR25, URZ, 0x2, UR9 ;  /* 0x000000023f197899 */ /* 0x001fe40008011609 */
[----:B------:R-:W-:Y:S02]  /*6c30*/  ULOP3.LUT UR8, UR9, 0x3, URZ, 0xc0, !UPT ;  /* 0x0000000309087892 */ /* 0x000fe4000f8ec03f */
[----:B------:R-:W-:Y:S02]  /*6c40*/  USHF.L.U32 UR6, UR9, 0x5, URZ ;  /* 0x0000000509067899 */ /* 0x000fe4000800063f */
[----:B------:R-:W-:-:S02]  /*6c50*/  USHF.L.U32 UR7, UR9, 0xa, URZ ;  /* 0x0000000a09077899 */ /* 0x000fc4000800063f */
[----:B------:R-:W-:Y:S02]  /*6c60*/  ULOP3.LUT UR9, UR9, 0xfffffffc, URZ, 0xc0, !UPT ;  /* 0xfffffffc09097892 */ /* 0x000fe4000f8ec03f */
[----:B------:R-:W-:Y:S02]  /*6c70*/  UISETP.GT.U32.AND UP0, UPT, UR8, 0xffff, UPT ;  /* 0x0000ffff0800788c */ /* 0x000fe4000bf04070 */
[----:B------:R-:W-:Y:S02]  /*6c80*/  ULOP3.LUT UR11, UR9, 0x1, URZ, 0xfc, !UPT ;  /* 0x00000001090b7892 */ /* 0x000fe4000f8efc3f */
[----:B------:R-:W-:Y:S02]  /*6c90*/  ULOP3.LUT UR12, UR9, 0x2, URZ, 0xfc, !UPT ;  /* 0x00000002090c7892 */ /* 0x000fe4000f8efc3f */
[----:B------:R-:W-:Y:S02]  /*6ca0*/  USHF.L.U32 UR10, UR14, UR9, URZ ;  /* 0x000000090e0a7299 */ /* 0x000fe4000800063f */
[----:B------:R-:W-:-:S02]  /*6cb0*/  ULOP3.LUT UR9, UR9, 0x3, URZ, 0xfc, !UPT ;  /* 0x0000000309097892 */ /* 0x000fc4000f8efc3f */
[----:B------:R-:W-:Y:S02]  /*6cc0*/  USHF.L.U32 UR11, UR14, UR11, URZ ;  /* 0x0000000b0e0b7299 */ /* 0x000fe4000800063f */
[----:B------:R-:W-:Y:S02]  /*6cd0*/  USHF.L.U32 UR12, UR14, UR12, URZ ;  /* 0x0000000c0e0c7299 */ /* 0x000fe4000800063f */
[----:B------:R-:W-:Y:S02]  /*6ce0*/  USEL UR8, UR8, 0xffff, !UP0 ;  /* 0x0000ffff08087887 */ /* 0x000fe4000c000000 */
[----:B------:R-:W-:Y:S02]  /*6cf0*/  USHF.L.U32 UR9, UR14, UR9, URZ ;  /* 0x000000090e097299 */ /* 0x000fe4000800063f */
[----:B------:R-:W-:Y:S02]  /*6d00*/  ULOP3.LUT UR10, UR12, UR10, UR11, 0xfe, !UPT ;  /* 0x0000000a0c0a7292 */ /* 0x000fe4000f8efe0b */
[----:B------:R-:W-:-:S02]  /*6d10*/  ULOP3.LUT UR8, UR8, 0xffff, URZ, 0xc0, !UPT ;  /* 0x0000ffff08087892 */ /* 0x000fc4000f8ec03f */
[----:B------:R-:W-:Y:S02]  /*6d20*/  ULOP3.LUT UR6, UR6, 0x60, URZ, 0xc0, !UPT ;  /* 0x0000006006067892 */ /* 0x000fe4000f8ec03f */
[----:B------:R-:W-:Y:S02]  /*6d30*/  ULOP3.LUT UR7, UR7, 0xc00, URZ, 0xc0, !UPT ;  /* 0x00000c0007077892 */ /* 0x000fe4000f8ec03f */
[----:B------:R-:W-:Y:S02]  /*6d40*/  ULOP3.LUT UR18, UR10, UR9, URZ, 0xfc, !UPT ;  /* 0x000000090a127292 */ /* 0x000fe4000f8efc3f */
[----:B------:R-:W-:-:S12]  /*6d50*/  USHF.L.U32 UR19, UR19, UR8, URZ ;  /* 0x0000000813137299 */ /* 0x000fd8000800063f */
.L_x_180:
[----:B------:R-:W-:-:S03]  /*6d60*/  UMOV UR8, 0xffffffff ;  /* 0xffffffff00087882 */ /* 0x000fc60000000000 */
[----:B------:R-:W-:Y:S05]  /*6d70*/  BRA.DIV UR8, `(.L_x_169) ;  /* 0x0000001608f07947 */ /* 0x000fea000b800000 */
[----:B------:R-:W-:-:S13]  /*6d80*/  ELECT P6, URZ, PT ;  /* 0x00000000003f782f */ /* 0x000fda00038c0000 */
.L_x_207:
[----:B------:R-:W0:Y:S01]  /*6d90*/  LDC R3, c[0x0][0x28c] ;  /* 0x0000a300ff037b82 */ /* 0x000e220000000800 */
[----:B------:R-:W-:Y:S01]  /*6da0*/  BSSY B1, `(.L_x_170) ;  /* 0x000003d000017945 */ /* 0x000fe20003800000 */
[----:B0-----:R-:W-:-:S13]  /*6db0*/  ISETP.LT.OR P6, PT, R3, 0x1, !P6 ;  /* 0x000000010300780c */ /* 0x001fda00077c1670 */
[----:B------:R-:W-:Y:S05]  /*6dc0*/  @P6 BRA `(.L_x_171) ;  /* 0x0000000000e86947 */ /* 0x000fea0003800000 */
[----:B------:R-:W-:Y:S01]  /*6dd0*/  LEA R19, R19, UR25, 0x2 ;  /* 0x0000001913137c11 */ /* 0x000fe2000f8e10ff */
[----:B------:R-:W-:Y:S01]  /*6de0*/  IMAD.MOV.U32 R11, RZ, RZ, RZ ;  /* 0x000000ffff0b7224 */ /* 0x000fe200078e00ff */
[----:B------:R-:W-:Y:S01]  /*6df0*/  LEA R22, R22, UR6, 0x7 ;  /* 0x0000000616167c11 */ /* 0x000fe2000f8e38ff */
[----:B------:R-:W-:Y:S02]  /*6e00*/  IMAD.U32 R13, RZ, RZ, UR24 ;  /* 0x00000018ff0d7e24 */ /* 0x000fe4000f8e00ff */
[----:B------:R-:W-:Y:S02]  /*6e10*/  IMAD.MOV.U32 R3, RZ, RZ, R0 ;  /* 0x000000ffff037224 */ /* 0x000fe400078e0000 */
[----:B------:R-:W-:Y:S02]  /*6e20*/  IMAD.MOV.U32 R4, RZ, RZ, R7 ;  /* 0x000000ffff047224 */ /* 0x000fe400078e0007 */
[----:B------:R-:W-:-:S07]  /*6e30*/  IMAD.SHL.U32 R19, R19, 0x10, RZ ;  /* 0x0000001013137824 */ /* 0x000fce00078e00ff */
.L_x_175:
[----:B------:R-:W0:Y:S01]  /*6e40*/  S2R R10, SR_CgaCtaId ;  /* 0x00000000000a7919 */ /* 0x000e220000008800 */
[----:B------:R-:W-:Y:S01]  /*6e50*/  MOV R5, 0x400 ;  /* 0x0000040000057802 */ /* 0x000fe20000000f00 */
[----:B------:R-:W1:Y:S03]  /*6e60*/  @!P2 LDC R9, c[0x0][0x500] ;  /* 0x00014000ff09ab82 */ /* 0x000e660000000800 */
[----:B0-----:R-:W-:Y:S02]  /*6e70*/  LEA R12, R10, R5, 0x18 ;  /* 0x000000050a0c7211 */ /* 0x001fe400078ec0ff */
[----:B------:R-:W-:-:S03]  /*6e80*/  SHF.L.U32 R5, R3, 0x1f, RZ ;  /* 0x0000001f03057819 */ /* 0x000fc600000006ff */
[----:B------:R-:W-:-:S04]  /*6e90*/  IMAD R10, R4, 0x8, R12 ;  /* 0x00000008040a7824 */ /* 0x000fc800078e020c */
[----:B------:R-:W0:Y:S02]  /*6ea0*/  SYNCS.PHASECHK.TRANS64.TRYWAIT P1, [R10+URZ+0x90], R5 ;  /* 0x000090050a0075a7 */ /* 0x000e24000802017f */
[----:B01----:R-:W-:Y:S05]  /*6eb0*/  @!P1 BRA `(.L_x_172) ;  /* 0x0000001400c09947 */ /* 0x003fea0003800000 */
.L_x_208:
[----:B0-----:R-:W-:Y:S01]  /*6ec0*/  PRMT R5, R6, 0x9910, RZ ;  /* 0x0000991006057816 */ /* 0x001fe200000000ff */
[----:B------:R0:W-:Y:S03]  /*6ed0*/  @!P2 SYNCS.ARRIVE.TRANS64 RZ, [R10+URZ], R9 ;  /* 0x000000090affa9a7 */ /* 0x0001e6000800003f */
[----:B------:R-:W-:-:S13]  /*6ee0*/  ISETP.NE.AND P1, PT, R5, 0x2, PT ;  /* 0x000000020500780c */ /* 0x000fda0003f25270 */
[----:B0-----:R-:W-:Y:S05]  /*6ef0*/  @P1 BRA `(.L_x_173) ;  /* 0x0000000000041947 */ /* 0x001fea0003800000 */
[----:B------:R-:W-:Y:S01]  /*6f00*/  BPT.TRAP 0x1 ;  /* 0x000000040000795c */ /* 0x000fe20000300000 */
.L_x_173:
[----:B------:R-:W-:Y:S05]  /*6f10*/  @P0 BRA `(.L_x_174) ;  /* 0x0000000000040947 */ /* 0x000fea0003800000 */
[----:B------:R-:W-:Y:S01]  /*6f20*/  BPT.TRAP 0x1 ;  /* 0x000000040000795c */ /* 0x000fe20000300000 */
.L_x_174:
[----:B------:R-:W-:Y:S01]  /*6f30*/  LEA R5, R4, UR25, 0x2 ;  /* 0x0000001904057c11 */ /* 0x000fe2000f8e10ff */
[----:B------:R-:W-:Y:S01]  /*6f40*/  VIADD R13, R13, 0xffffffff ;  /* 0xffffffff0d0d7836 */ /* 0x000fe20000000000 */
[----:B------:R-:W-:Y:S01]  /*6f50*/  R2UR UR22, R19 ;  /* 0x00000000131672ca */ /* 0x000fe200000e0000 */
[----:B------:R-:W-:Y:S01]  /*6f60*/  UIADD3 UR14, UP0, UR26, 0xf0, URZ ;  /* 0x000000f01a0e7890 */ /* 0x000fe2000ff1e03f */
[----:B------:R-:W-:Y:S01]  /*6f70*/  R2UR UR9, R10 ;  /* 0x000000000a0972ca */ /* 0x000fe200000e0000 */
[----:B------:R-:W-:Y:S01]  /*6f80*/  IMAD.SHL.U32 R5, R5, 0x200, RZ ;  /* 0x0000020005057824 */ /* 0x000fe200078e00ff */
[----:B------:R-:W-:Y:S01]  /*6f90*/  R2UR UR10, R11 ;  /* 0x000000000b0a72ca */ /* 0x000fe200000e0000 */
[----:B------:R-:W-:Y:S01]  /*6fa0*/  UIADD3 UR30, UP1, UR26, 0x1f0, URZ ;  /* 0x000001f01a1e7890 */ /* 0x000fe2000ff3e03f */
[----:B------:R-:W-:Y:S01]  /*6fb0*/  R2UR UR12, R2 ;  /* 0x00000000020c72ca */ /* 0x000fe200000e0000 */
[--C-:B------:R-:W-:Y:S01]  /*6fc0*/  IMAD R9, R5, 0x2, R12.reuse ;  /* 0x0000000205097824 */ /* 0x100fe200078e020c */
[----:B------:R-:W-:Y:S01]  /*6fd0*/  LEA R5, R4, UR7, 0xc ;  /* 0x0000000704057c11 */ /* 0x000fe2000f8e60ff */
[----:B------:R-:W-:Y:S01]  /*6fe0*/  UIADD3.X UR15, URZ, UR27, URZ, UP0, !UPT ;  /* 0x0000001b3f0f7290 */ /* 0x000fe200087fe43f */
[----:B------:R-:W-:Y:S01]  /*6ff0*/  R2UR UR23, R22 ;  /* 0x00000000161772ca */ /* 0x000fe200000e0000 */
[----:B------:R-:W-:Y:S01]  /*7000*/  UPRMT UR20, URZ, 0x5410, UR19 ;  /* 0x000054103f147896 */ /* 0x000fe20008000013 */
[----:B------:R-:W-:Y:S01]  /*7010*/  R2UR UR8, R9 ;  /* 0x00000000090872ca */ /* 0x000fe200000e0000 */
[----:B------:R-:W-:Y:S01]  /*7020*/  IMAD R5, R5, 0x2, R12 ;  /* 0x0000000205057824 */ /* 0x000fe200078e020c */
[----:B------:R-:W-:Y:S01]  /*7030*/  ISETP.GT.AND P3, PT, R13, 0x1, PT ;  /* 0x000000010d00780c */ /* 0x000fe20003f64270 */
[----:B------:R-:W-:Y:S01]  /*7040*/  VIADD R4, R4, 0x1 ;  /* 0x0000000104047836 */ /* 0x000fe20000000000 */
[----:B------:R-:W-:Y:S01]  /*7050*/  UPRMT UR28, URZ, 0x5410, UR18 ;  /* 0x000054103f1c7896 */ /* 0x000fe20008000012 */
[----:B------:R-:W-:Y:S01]  /*7060*/  VIADD R11, R11, 0x20 ;  /* 0x000000200b0b7836 */ /* 0x000fe20000000000 */
[----:B------:R-:W-:Y:S01]  /*7070*/  R2UR UR11, R5 ;  /* 0x00000000050b72ca */ /* 0x000fe200000e0000 */
[----:B------:R-:W-:Y:S01]  /*7080*/  UIADD3.X UR31, URZ, UR27, URZ, UP1, !UPT ;  /* 0x0000001b3f1f7290 */ /* 0x000fe20008ffe43f */
[----:B------:R-:W-:Y:S01]  /*7090*/  ISETP.NE.AND P1, PT, R4, 0x12, PT ;  /* 0x000000120400780c */ /* 0x000fe20003f25270 */
[----:B------:R-:W-:Y:S01]  /*70a0*/  UMOV UR16, 0x0 ;  /* 0x0000000000107882 */ /* 0x000fe20000000000 */
[----:B------:R-:W-:-:S02]  /*70b0*/  UMOV UR17, 0x10000000 ;  /* 0x1000000000117882 */ /* 0x000fc40000000000 */
[----:B------:R-:W-:Y:S01]  /*70c0*/  SEL R10, RZ, 0x1, P1 ;  /* 0x00000001ff0a7807 */ /* 0x000fe20000800000 */
[----:B------:R-:W-:Y:S01]  /*70d0*/  UIADD3 UR8, UR8, 0x200, URZ ;  /* 0x0000020008087890 */ /* 0x000fe2000fffe03f */
[----:B------:R-:W-:Y:S02]  /*70e0*/  SEL R4, R4, RZ, P1 ;  /* 0x000000ff04047207 */ /* 0x000fe40000800000 */
[----:B------:R-:W-:-:S03]  /*70f0*/  LOP3.LUT R3, R3, R10, RZ, 0x3c, !PT ;  /* 0x0000000a03037212 */ /* 0x000fc600078e3cff */
[----:B------:R-:W-:-:S03]  /*7100*/  UIADD3 UR21, UR11, 0x12200, URZ ;  /* 0x000122000b157890 */ /* 0x000fc6000fffe03f */
[----:B------:R-:W-:Y:S02]  /*7110*/  UMOV UR11, UR22 ;  /* 0x00000016000b7c82 */ /* 0x000fe40008000000 */
[----:B------:R0:W-:Y:S02]  /*7120*/  UTMALDG.3D.MULTICAST [UR8], [UR14], UR20, desc[UR16] ;  /* 0x000010080e0073b4 */ /* 0x0001e40008011814 */
[----:B0-----:R-:W-:Y:S01]  /*7130*/  UMOV UR8, UR21 ;  /* 0x0000001500087c82 */ /* 0x001fe20008000000 */
[----:B------:R-:W-:Y:S02]  /*7140*/  UMOV UR11, UR23 ;  /* 0x00000017000b7c82 */ /* 0x000fe40008000000 */
[----:B------:R0:W-:Y:S02]  /*7150*/  UTMALDG.3D.MULTICAST [UR8], [UR30], UR28, desc[UR16] ;  /* 0x000010081e0073b4 */ /* 0x0001e4000801181c */
[----:B0-----:R-:W-:Y:S05]  /*7160*/  @P3 BRA `(.L_x_175) ;  /* 0xfffffffc00343947 */ /* 0x001fea000383ffff */
.L_x_171:
[----:B------:R-:W-:Y:S05]  /*7170*/  BSYNC B1 ;  /* 0x0000000000017941 */ /* 0x000fea0003800000 */
.L_x_170:
[----:B------:R-:W2:Y:S01]  /*7180*/  LDL.64 R14, [R1] ;  /* 0x00000000010e7983 */ /* 0x000ea20000100a00 */
[----:B------:R-:W-:Y:S01]  /*7190*/  LOP3.LUT P4, RZ, R8, 0xff, RZ, 0xc0, !PT ;  /* 0x000000ff08ff7812 */ /* 0x000fe2000788c0ff */
[----:B------:R-:W-:Y:S01]  /*71a0*/  VIADD R4, R7, UR40 ;  /* 0x0000002807047c36 */ /* 0x000fe20008000000 */
[----:B------:R-:W-:Y:S01]  /*71b0*/  ULDC.64 UR8, c[0x0][0x650] ;  /* 0x0001940000087ab9 */ /* 0x000fe20000000a00 */
[----:B------:R-:W-:Y:S01]  /*71c0*/  IMAD.U32 R7, RZ, RZ, UR40 ;  /* 0x00000028ff077e24 */ /* 0x000fe2000f8e00ff */
[----:B------:R-:W-:Y:S01]  /*71d0*/  UISETP.GE.U32.AND UP0, UPT, UR40, 0x12, UPT ;  /* 0x000000122800788c */ /* 0x000fe2000bf06070 */
[----:B------:R-:W-:Y:S01]  /*71e0*/  BSSY B1, `(.L_x_176) ;  /* 0x000006f000017945 */ /* 0x000fe20003800000 */
[----:B------:R-:W-:Y:S01]  /*71f0*/  ISETP.GT.U32.AND P1, PT, R4, 0x11, PT ;  /* 0x000000110400780c */ /* 0x000fe20003f24070 */
[----:B------:R-:W-:Y:S01]  /*7200*/  IMAD.MOV.U32 R19, RZ, RZ, -0x1 ;  /* 0xffffffffff137424 */ /* 0x000fe200078e00ff */
[----:B------:R-:W-:Y:S01]  /*7210*/  PRMT R8, RZ, 0x7610, R8 ;  /* 0x00007610ff087816 */ /* 0x000fe20000000008 */
[----:B------:R-:W-:Y:S01]  /*7220*/  IMAD.MOV.U32 R22, RZ, RZ, -0x1 ;  /* 0xffffffffff167424 */ /* 0x000fe200078e00ff */
[----:B------:R-:W-:-:S02]  /*7230*/  ISETP.LT.U32.AND P1, PT, R7, 0x12, P1 ;  /* 0x000000120700780c */ /* 0x000fc40000f21070 */
[----:B------:R-:W-:Y:S01]  /*7240*/  PLOP3.LUT P3, PT, PT, PT, UP0, 0x80, 0x0 ;  /* 0x000000000000781c */ /* 0x000fe20003f6f008 */
[----:B------:R-:W0:Y:S01]  /*7250*/  @P4 S2R R3, SR_CgaCtaId ;  /* 0x0000000000034919 */ /* 0x000e220000008800 */
[----:B------:R-:W-:-:S04]  /*7260*/  @P4 MOV R2, 0x400 ;  /* 0x0000040000024802 */ /* 0x000fc80000000f00 */
[----:B0-----:R-:W-:Y:S01]  /*7270*/  @P4 LEA R5, R3, R2, 0x18 ;  /* 0x0000000203054211 */ /* 0x001fe200078ec0ff */
[----:B------:R-:W-:-:S03]  /*7280*/  IMAD.WIDE.U32 R2, R4, 0x38e38e39, RZ ;  /* 0x38e38e3904027825 */ /* 0x000fc600078e00ff */
[----:B------:R0:W-:Y:S01]  /*7290*/  @P4 SYNCS.ARRIVE.TRANS64.A1T0 RZ, [R5+URZ+0x158], RZ ;  /* 0x000158ff05ff49a7 */ /* 0x0001e2000810003f */
[----:B------:R-:W-:Y:S01]  /*72a0*/  IMAD.MOV.U32 R2, RZ, RZ, -0x1 ;  /* 0xffffffffff027424 */ /* 0x000fe200078e00ff */
[----:B0-----:R-:W-:Y:S02]  /*72b0*/  SHF.R.U32.HI R5, RZ, 0x2, R3 ;  /* 0x00000002ff057819 */ /* 0x001fe40000011603 */
[----:B------:R-:W-:-:S03]  /*72c0*/  SEL R3, RZ, 0x1, !P1 ;  /* 0x00000001ff037807 */ /* 0x000fc60004800000 */
[----:B------:R-:W-:Y:S01]  /*72d0*/  IMAD R7, R5, -0x12, R4 ;  /* 0xffffffee05077824 */ /* 0x000fe200078e0204 */
[----:B------:R-:W-:Y:S02]  /*72e0*/  LOP3.LUT R0, R0, R3, RZ, 0x3c, !PT ;  /* 0x0000000300007212 */ /* 0x000fe400078e3cff */
[----:B------:R-:W-:Y:S02]  /*72f0*/  PRMT R3, RZ, 0x7610, R3 ;  /* 0x00007610ff037816 */ /* 0x000fe40000000003 */
[----:B------:R-:W-:Y:S02]  /*7300*/  @P3 LOP3.LUT R0, R0, 0x1, R5, 0x78, !PT ;  /* 0x0000000100003812 */ /* 0x000fe400078e7805 */
[----:B--2---:R-:W-:-:S04]  /*7310*/  IADD3 R18, P4, R18, R14, RZ ;  /* 0x0000000e12127210 */ /* 0x004fc80007f9e0ff */
[----:B------:R-:W-:Y:S01]  /*7320*/  ISETP.GE.U32.AND P1, PT, R18, UR8, PT ;  /* 0x0000000812007c0c */ /* 0x000fe2000bf26070 */
[----:B------:R-:W-:-:S05]  /*7330*/  IMAD.X R17, R17, 0x1, R23, P4 ;  /* 0x0000000111117824 */ /* 0x000fca00020e0617 */
[----:B------:R-:W-:-:S13]  /*7340*/  ISETP.GE.U32.AND.EX P1, PT, R17, UR9, PT, P1 ;  /* 0x0000000911007c0c */ /* 0x000fda000bf26110 */
[----:B------:R-:W-:Y:S05]  /*7350*/  @P1 BRA `(.L_x_177) ;  /* 0x00000004005c1947 */ /* 0x000fea0003800000 */
[----:B------:R-:W0:Y:S01]  /*7360*/  S2R R11, SR_CTAID.X ;  /* 0x00000000000b7919 */ /* 0x000e220000002500 */
[----:B------:R-:W-:Y:S01]  /*7370*/  ULDC.64 UR8, c[0x0][0x628] ;  /* 0x00018a0000087ab9 */ /* 0x000fe20000000a00 */
[----:B------:R-:W1:Y:S01]  /*7380*/  LDC R12, c[0x0][0x144] ;  /* 0x00005100ff0c7b82 */ /* 0x000e620000000800 */
[----:B------:R-:W-:Y:S01]  /*7390*/  ISETP.NE.U32.AND P1, PT, RZ, UR8, PT ;  /* 0x00000008ff007c0c */ /* 0x000fe2000bf25070 */
[----:B------:R-:W2:Y:S01]  /*73a0*/  S2R R9, SR_CTAID.Y ;  /* 0x0000000000097919 */ /* 0x000ea20000002600 */
[----:B------:R-:W-:Y:S01]  /*73b0*/  ULDC UR10, c[0x0][0x150] ;  /* 0x00005400000a7ab9 */ /* 0x000fe20000000800 */
[----:B------:R-:W-:Y:S01]  /*73c0*/  ULDC UR11, c[0x0][0x630] ;  /* 0x00018c00000b7ab9 */ /* 0x000fe20000000800 */
[----:B------:R-:W-:Y:S01]  /*73d0*/  ISETP.NE.AND.EX P1, PT, RZ, UR9, PT, P1 ;  /* 0x00000009ff007c0c */ /* 0x000fe2000bf25310 */
[----:B------:R-:W-:Y:S01]  /*73e0*/  IMAD.MOV.U32 R2, RZ, RZ, R18 ;  /* 0x000000ffff027224 */ /* 0x000fe200078e0012 */
[----:B0-----:R-:W-:-:S05]  /*73f0*/  I2FP.F32.U32 R3, R11 ;  /* 0x0000000b00037245 */ /* 0x001fca0000201000 */
[----:B------:R-:W-:Y:S01]  /*7400*/  FMUL R14, R3, UR10 ;  /* 0x0000000a030e7c20 */ /* 0x000fe20008400000 */
[----:B------:R-:W-:-:S05]  /*7410*/  IMAD.MOV.U32 R3, RZ, RZ, R17 ;  /* 0x000000ffff037224 */ /* 0x000fca00078e0011 */
[----:B--2---:R-:W-:Y:S05]  /*7420*/  @!P1 BRA `(.L_x_178) ;  /* 0x0000000000289947 */ /* 0x004fea0003800000 */
[----:B------:R-:W-:Y:S02]  /*7430*/  ULDC UR10, c[0x0][0x634] ;  /* 0x00018d00000a7ab9 */ /* 0x000fe40000000800 */
[----:B------:R-:W-:-:S05]  /*7440*/  IADD3 R3, P1, R18, UR10, RZ ;  /* 0x0000000a12037c10 */ /* 0x000fca000ff3e0ff */
[----:B------:R-:W-:-:S04]  /*7450*/  IMAD.X R13, RZ, RZ, R17, P1 ;  /* 0x000000ffff0d7224 */ /* 0x000fc800008e0611 */
[----:B------:R-:W-:-:S04]  /*7460*/  IMAD.WIDE.U32 R4, R13, UR8, RZ ;  /* 0x000000080d047c25 */ /* 0x000fc8000f8e00ff */
[----:B------:R-:W-:-:S04]  /*7470*/  IMAD.WIDE.U32 R4, P1, R3, UR9, R4 ;  /* 0x0000000903047c25 */ /* 0x000fc8000f820004 */
[----:B------:R-:W-:-:S04]  /*7480*/  IMAD.WIDE.U32 R2, R3, UR8, RZ ;  /* 0x0000000803027c25 */ /* 0x000fc8000f8e00ff */
[----:B------:R-:W-:Y:S01]  /*7490*/  IMAD.MOV.U32 R2, RZ, RZ, R5 ;  /* 0x000000ffff027224 */ /* 0x000fe200078e0005 */
[----:B------:R-:W-:Y:S01]  /*74a0*/  IADD3 RZ, P3, R3, R4, RZ ;  /* 0x0000000403ff7210 */ /* 0x000fe20007f7e0ff */
[----:B------:R-:W-:-:S04]  /*74b0*/  IMAD.X R3, RZ, RZ, RZ, P1 ;  /* 0x000000ffff037224 */ /* 0x000fc800008e06ff */
[----:B------:R-:W-:-:S08]  /*74c0*/  IMAD.WIDE.U32.X R2, R13, UR9, R2, P3 ;  /* 0x000000090d027c25 */ /* 0x000fd000098e0402 */
.L_x_178:
[--C-:B------:R-:W-:Y:S01]  /*74d0*/  SHF.R.U64 R10, R2, UR11, R3.reuse ;  /* 0x0000000b020a7c19 */ /* 0x100fe20008001203 */
[----:B------:R-:W0:Y:S01]  /*74e0*/  F2I.U32.TRUNC.NTZ R14, R14 ;  /* 0x0000000e000e7305 */ /* 0x000e22000020f000 */
[----:B------:R-:W-:Y:S01]  /*74f0*/  SHF.R.U32.HI R2, RZ, UR11, R3 ;  /* 0x0000000bff027c19 */ /* 0x000fe20008011603 */
[----:B------:R-:W-:Y:S01]  /*7500*/  ULDC.64 UR8, c[0x0][0x620] ;  /* 0x0001880000087ab9 */ /* 0x000fe20000000a00 */
[----:B------:R-:W-:Y:S01]  /*7510*/  IADD3 R5, P1, RZ, -R10, RZ ;  /* 0x8000000aff057210 */ /* 0x000fe20007f3e0ff */
[----:B------:R-:W-:Y:S01]  /*7520*/  IMAD.MOV.U32 R3, RZ, RZ, R17 ;  /* 0x000000ffff037224 */ /* 0x000fe200078e0011 */
[----:B------:R-:W-:-:S03]  /*7530*/  ULDC.64 UR10, c[0x0][0x640] ;  /* 0x00019000000a7ab9 */ /* 0x000fc60000000a00 */
[----:B------:R-:W-:Y:S01]  /*7540*/  IMAD.X R2, RZ, RZ, ~R2, P1 ;  /* 0x000000ffff027224 */ /* 0x000fe200008e0e02 */
[----:B------:R-:W-:-:S03]  /*7550*/  ISETP.NE.U32.AND P1, PT, RZ, UR10, PT ;  /* 0x0000000aff007c0c */ /* 0x000fc6000bf25070 */
[----:B------:R-:W-:Y:S01]  /*7560*/  IMAD R4, R2, UR8, RZ ;  /* 0x0000000802047c24 */ /* 0x000fe2000f8e02ff */
[----:B------:R-:W-:Y:S01]  /*7570*/  ISETP.NE.AND.EX P1, PT, RZ, UR11, PT, P1 ;  /* 0x0000000bff007c0c */ /* 0x000fe2000bf25310 */
[----:B------:R-:W-:-:S04]  /*7580*/  IMAD.MOV.U32 R2, RZ, RZ, R18 ;  /* 0x000000ffff027224 */ /* 0x000fc800078e0012 */
[----:B------:R-:W-:Y:S01]  /*7590*/  IMAD.WIDE.U32 R2, R5, UR8, R2 ;  /* 0x0000000805027c25 */ /* 0x000fe2000f8e0002 */
[----:B------:R-:W-:-:S03]  /*75a0*/  ULDC UR8, c[0x0][0x618] ;  /* 0x0001860000087ab9 */ /* 0x000fc60000000800 */
[----:B------:R-:W-:Y:S01]  /*75b0*/  IMAD R5, R5, UR9, R4 ;  /* 0x0000000905057c24 */ /* 0x000fe2000f8e0204 */
[----:B------:R-:W-:Y:S01]  /*75c0*/  ULDC UR9, c[0x0][0x154] ;  /* 0x0000550000097ab9 */ /* 0x000fe20000000800 */
[----:B0-----:R-:W-:Y:S02]  /*75d0*/  IMAD.MOV R4, RZ, RZ, -R14 ;  /* 0x000000ffff047224 */ /* 0x001fe400078e0a0e */
[----:B------:R-:W0:Y:S01]  /*75e0*/  LDC R14, c[0x0][0x148] ;  /* 0x00005200ff0e7b82 */ /* 0x000e220000000800 */
[----:B------:R-:W-:Y:S02]  /*75f0*/  IMAD.IADD R3, R3, 0x1, R5 ;  /* 0x0000000103037824 */ /* 0x000fe400078e0205 */
[----:B-1----:R-:W-:Y:S01]  /*7600*/  IMAD R11, R12, R4, R11 ;  /* 0x000000040c0b7224 */ /* 0x002fe200078e020b */
[----:B------:R-:W-:Y:S02]  /*7610*/  I2FP.F32.U32 R4, R9 ;  /* 0x0000000900047245 */ /* 0x000fe40000201000 */
[----:B------:R-:W-:-:S02]  /*7620*/  SHF.R.U64 R12, R2, UR8, R3 ;  /* 0x00000008020c7c19 */ /* 0x000fc40008001203 */
[----:B------:R-:W-:Y:S01]  /*7630*/  SHF.R.U32.HI R3, RZ, UR8, R3 ;  /* 0x00000008ff037c19 */ /* 0x000fe20008011603 */
[----:B------:R-:W-:Y:S01]  /*7640*/  FMUL R4, R4, UR9 ;  /* 0x0000000904047c20 */ /* 0x000fe20008400000 */
[----:B------:R-:W-:Y:S02]  /*7650*/  ULDC UR8, c[0x0][0x608] ;  /* 0x0001820000087ab9 */ /* 0x000fe40000000800 */
[--C-:B------:R-:W-:Y:S01]  /*7660*/  SHF.R.U64 R15, R12, UR8, R3.reuse ;  /* 0x000000080c0f7c19 */ /* 0x100fe20008001203 */
[----:B------:R1:W2:Y:S01]  /*7670*/  F2I.U32.TRUNC.NTZ R20, R4 ;  /* 0x0000000400147305 */ /* 0x0002a2000020f000 */
[----:B------:R-:W-:Y:S01]  /*7680*/  SHF.R.U32.HI R2, RZ, UR8, R3 ;  /* 0x00000008ff027c19 */ /* 0x000fe20008011603 */
[----:B------:R-:W-:-:S03]  /*7690*/  ULDC UR8, c[0x0][0x658] ;  /* 0x0001960000087ab9 */ /* 0x000fc60000000800 */
[--C-:B------:R-:W-:Y:S02]  /*76a0*/  SHF.R.U64 R13, R15, UR8, R2.reuse ;  /* 0x000000080f0d7c19 */ /* 0x100fe40008001202 */
[----:B------:R-:W-:-:S03]  /*76b0*/  SHF.R.U32.HI R19, RZ, UR8, R2 ;  /* 0x00000008ff137c19 */ /* 0x000fc60008011602 */
[----:B------:R-:W-:Y:S02]  /*76c0*/  IMAD.MOV.U32 R2, RZ, RZ, R13 ;  /* 0x000000ffff027224 */ /* 0x000fe400078e000d */
[----:B------:R-:W-:Y:S01]  /*76d0*/  IMAD.MOV.U32 R3, RZ, RZ, R19 ;  /* 0x000000ffff037224 */ /* 0x000fe200078e0013 */
[----:B-1----:R-:W-:Y:S06]  /*76e0*/  @!P1 BRA `(.L_x_179) ;  /* 0x0000000000289947 */ /* 0x002fec0003800000 */
        /* <DEDUP_REMOVED lines=10> */
.L_x_179:
[----:B------:R-:W1:Y:S01]  /*7790*/  LDC R4, c[0x0][0x65c] ;  /* 0x00019700ff047b82 */ /* 0x000e620000000800 */
[----:B------:R-:W-:Y:S01]  /*77a0*/  ULDC UR8, c[0x0][0x648] ;  /* 0x0001920000087ab9 */ /* 0x000fe20000000800 */
[----:B------:R-:W-:Y:S01]  /*77b0*/  LOP3.LUT R15, R15, UR13, RZ, 0xc0, !PT ;  /* 0x0000000d0f0f7c12 */ /* 0x000fe2000f8ec0ff */
[----:B--2---:R-:W-:Y:S01]  /*77c0*/  IMAD.MOV R20, RZ, RZ, -R20 ;  /* 0x000000ffff147224 */ /* 0x004fe200078e0a14 */
[----:B------:R-:W-:Y:S01]  /*77d0*/  SHF.R.U64 R2, R2, UR8, R3 ;  /* 0x0000000802027c19 */ /* 0x000fe20008001203 */
[----:B------:R-:W-:Y:S01]  /*77e0*/  ULDC UR8, c[0x0][0x638] ;  /* 0x00018e0000087ab9 */ /* 0x000fe20000000800 */
[----:B------:R-:W-:Y:S01]  /*77f0*/  LOP3.LUT R12, R12, UR4, RZ, 0xc0, !PT ;  /* 0x000000040c0c7c12 */ /* 0x000fe2000f8ec0ff */
[----:B------:R-:W-:Y:S01]  /*7800*/  ULDC UR9, c[0x0][0x610] ;  /* 0x0001840000097ab9 */ /* 0x000fe20000000800 */
[----:B------:R-:W-:Y:S01]  /*7810*/  IMAD.MOV.U32 R3, RZ, RZ, 0x1 ;  /* 0x00000001ff037424 */ /* 0x000fe200078e00ff */
[----:B-1----:R-:W-:Y:S01]  /*7820*/  ISETP.NE.AND P1, PT, R4, 0x1, PT ;  /* 0x000000010400780c */ /* 0x002fe20003f25270 */
[----:B------:R-:W-:-:S02]  /*7830*/  IMAD.MOV R4, RZ, RZ, -R2 ;  /* 0x000000ffff047224 */ /* 0x000fc400078e0a02 */
[----:B------:R-:W-:Y:S02]  /*7840*/  IMAD R2, R2, UR5, R15 ;  /* 0x0000000502027c24 */ /* 0x000fe4000f8e020f */
[----:B------:R-:W-:Y:S01]  /*7850*/  IMAD R13, R4, UR8, R13 ;  /* 0x00000008040d7c24 */ /* 0x000fe2000f8e020d */
[----:B------:R-:W-:-:S07]  /*7860*/  ULDC UR8, c[0x0][0x600] ;  /* 0x0001800000087ab9 */ /* 0x000fce0000000800 */
[----:B0-----:R-:W-:-:S04]  /*7870*/  @P1 IMAD R11, R14, R20, R9 ;  /* 0x000000140e0b1224 */ /* 0x001fc800078e0209 */
[----:B------:R-:W-:Y:S02]  /*7880*/  IMAD R11, R2, UR9, R11 ;  /* 0x00000009020b7c24 */ /* 0x000fe4000f8e020b */
[----:B------:R-:W-:-:S05]  /*7890*/  IMAD R2, R13, UR8, R12 ;  /* 0x000000080d027c24 */ /* 0x000fca000f8e020c */
[----:B------:R-:W-:Y:S02]  /*78a0*/  SEL R22, R2, R11, !P1 ;  /* 0x0000000b02167207 */ /* 0x000fe40004800000 */
[----:B------:R-:W-:Y:S01]  /*78b0*/  SEL R19, R11, R2, !P1 ;  /* 0x000000020b137207 */ /* 0x000fe20004800000 */
[----:B------:R-:W-:-:S07]  /*78c0*/  IMAD.MOV.U32 R2, RZ, RZ, R10 ;  /* 0x000000ffff027224 */ /* 0x000fce00078e000a */
.L_x_177:
[----:B------:R-:W-:Y:S05]  /*78d0*/  BSYNC B1 ;  /* 0x0000000000017941 */ /* 0x000fea0003800000 */
.L_x_176:
[----:B------:R-:W-:-:S13]  /*78e0*/  LOP3.LUT P1, RZ, R3, 0xff, RZ, 0xc0, !PT ;  /* 0x000000ff03ff7812 */ /* 0x000fda000782c0ff */
[----:B------:R-:W-:Y:S05]  /*78f0*/  @P1 BRA `(.L_x_180) ;  /* 0xfffffff400181947 */ /* 0x000fea000383ffff */
[----:B------:R-:W-:Y:S05]  /*7900*/  BSYNC B0 ;  /* 0x0000000000007941 */ /* 0x000fea0003800000 */
.L_x_168:
[----:B------:R-:W-:-:S03]  /*7910*/  UMOV UR8, 0xffffffff ;  /* 0xffffffff00087882 */ /* 0x000fc60000000000 */
[----:B------:R-:W-:Y:S05]  /*7920*/  BRA.DIV UR8, `(.L_x_181) ;  /* 0x0000000e08387947 */ /* 0x000fea000b800000 */
[----:B------:R-:W-:-:S13]  /*7930*/  ELECT P6, URZ, PT ;  /* 0x00000000003f782f */ /* 0x000fda00038c0000 */
.L_x_211:
[----:B------:R-:W-:Y:S04]  /*7940*/  BSSY B0, `(.L_x_182) ;  /* 0x00000a9000007945 */ /* 0x000fe80003800000 */
[----:B------:R-:W-:Y:S05]  /*7950*/  @!P6 BRA `(.L_x_183) ;  /* 0x00000008009ce947 */ /* 0x000fea0003800000 */
[----:B------:R-:W-:-:S04]  /*7960*/  LOP3.LUT R16, R16, 0x2, RZ, 0xfc, !PT ;  /* 0x0000000210107812 */ /* 0x000fc800078efcff */
[----:B------:R-:W-:-:S13]  /*7970*/  ISETP.NE.AND P0, PT, R16, 0x3, PT ;  /* 0x000000031000780c */ /* 0x000fda0003f05270 */
[----:B------:R-:W-:Y:S05]  /*7980*/  @!P0 BRA `(.L_x_184) ;  /* 0x0000000000048947 */ /* 0x000fea0003800000 */
[----:B------:R-:W-:Y:S01]  /*7990*/  BPT.TRAP 0x1 ;  /* 0x000000040000795c */ /* 0x000fe20000300000 */
.L_x_184:
[----:B------:R-:W0:Y:S01]  /*79a0*/  S2R R3, SR_CgaCtaId ;  /* 0x0000000000037919 */ /* 0x000e220000008800 */
[----:B------:R-:W-:Y:S02]  /*79b0*/  MOV R2, 0x400 ;  /* 0x0000040000027802 */ /* 0x000fe40000000f00 */
[----:B------:R-:W-:Y:S02]  /*79c0*/  SHF.L.U32 R4, R0, 0x1f, RZ ;  /* 0x0000001f00047819 */ /* 0x000fe400000006ff */
[----:B0-----:R-:W-:-:S05]  /*79d0*/  LEA R2, R3, R2, 0x18 ;  /* 0x0000000203027211 */ /* 0x001fca00078ec0ff */
[----:B------:R-:W-:-:S04]  /*79e0*/  VIADD R2, R2, 0x90 ;  /* 0x0000009002027836 */ /* 0x000fc80000000000 */
[C---:B------:R-:W-:Y:S02]  /*79f0*/  IMAD R9, R7.reuse, 0x8, R2 ;  /* 0x0000000807097824 */ /* 0x040fe400078e0202 */
[----:B------:R-:W-:Y:S02]  /*7a00*/  VIADD R7, R7, 0x1 ;  /* 0x0000000107077836 */ /* 0x000fe40000000000 */
[----:B------:R-:W0:Y:S03]  /*7a10*/  SYNCS.PHASECHK.TRANS64.TRYWAIT P0, [R9+URZ], R4 ;  /* 0x00000004090075a7 */ /* 0x000e26000800017f */
[----:B------:R-:W-:-:S04]  /*7a20*/  ISETP.NE.AND P1, PT, R7, 0x12, PT ;  /* 0x000000120700780c */ /* 0x000fc80003f25270 */
[----:B------:R-:W-:Y:S02]  /*7a30*/  SEL R3, RZ, 0x1, P1 ;  /* 0x00000001ff037807 */ /* 0x000fe40000800000 */
[----:B------:R-:W-:Y:S02]  /*7a40*/  SEL R7, R7, RZ, P1 ;  /* 0x000000ff07077207 */ /* 0x000fe40000800000 */
[----:B------:R-:W-:-:S03]  /*7a50*/  LOP3.LUT R6, R0, R3, RZ, 0x3c, !PT ;  /* 0x0000000300067212 */ /* 0x000fc600078e3cff */
[----:B------:R-:W-:Y:S01]  /*7a60*/  IMAD R8, R7, 0x8, R2 ;  /* 0x0000000807087824 */ /* 0x000fe200078e0202 */
[----:B------:R-:W-:Y:S01]  /*7a70*/  SHF.L.U32 R5, R6, 0x1f, RZ ;  /* 0x0000001f06057819 */ /* 0x000fe200000006ff */
[----:B0-----:R-:W-:Y:S06]  /*7a80*/  @!P0 BRA `(.L_x_185) ;  /* 0x0000000c00008947 */ /* 0x001fec0003800000 */
.L_x_212:
[----:B------:R-:W1:Y:S01]  /*7a90*/  SYNCS.PHASECHK.TRANS64.TRYWAIT P0, [R8+URZ], R5 ;  /* 0x00000005080075a7 */ /* 0x000e62000800017f */
[----:B------:R-:W-:-:S05]  /*7aa0*/  VIADD R0, R7, 0x1 ;  /* 0x0000000107007836 */ /* 0x000fca0000000000 */
[----:B------:R-:W-:-:S04]  /*7ab0*/  ISETP.NE.AND P1, PT, R0, 0x12, PT ;  /* 0x000000120000780c */ /* 0x000fc80003f25270 */
[----:B------:R-:W-:Y:S02]  /*7ac0*/  SEL R3, RZ, 0x1, P1 ;  /* 0x00000001ff037807 */ /* 0x000fe40000800000 */
[----:B------:R-:W-:Y:S02]  /*7ad0*/  SEL R7, R0, RZ, P1 ;  /* 0x000000ff00077207 */ /* 0x000fe40000800000 */
[----:B------:R-:W-:-:S03]  /*7ae0*/  LOP3.LUT R6, R6, R3, RZ, 0x3c, !PT ;  /* 0x0000000306067212 */ /* 0x000fc600078e3cff */
[----:B0-----:R-:W-:Y:S01]  /*7af0*/  IMAD R9, R7, 0x8, R2 ;  /* 0x0000000807097824 */ /* 0x001fe200078e0202 */
[----:B------:R-:W-:Y:S01]  /*7b00*/  SHF.L.U32 R4, R6, 0x1f, RZ ;  /* 0x0000001f06047819 */ /* 0x000fe200000006ff */
[----:B-1----:R-:W-:Y:S06]  /*7b10*/  @!P0 BRA `(.L_x_186) ;  /* 0x0000000800f08947 */ /* 0x002fec0003800000 */
.L_x_213:
        /* <DEDUP_REMOVED lines=9> */
.L_x_214:
        /* <DEDUP_REMOVED lines=9> */
.L_x_215:
        /* <DEDUP_REMOVED lines=9> */
.L_x_216:
        /* <DEDUP_REMOVED lines=9> */
.L_x_217:
        /* <DEDUP_REMOVED lines=9> */
.L_x_218:
        /* <DEDUP_REMOVED lines=9> */
.L_x_219:
        /* <DEDUP_REMOVED lines=9> */
.L_x_220:
        /* <DEDUP_REMOVED lines=9> */
.L_x_221:
        /* <DEDUP_REMOVED lines=9> */
.L_x_222:
        /* <DEDUP_REMOVED lines=9> */
.L_x_223:
        /* <DEDUP_REMOVED lines=9> */
.L_x_224:
        /* <DEDUP_REMOVED lines=9> */
.L_x_225:
        /* <DEDUP_REMOVED lines=9> */
.L_x_226:
[----:B------:R-:W1:Y:S01]  /*8270*/  SYNCS.PHASECHK.TRANS64.TRYWAIT P0, [R8+URZ], R5 ;  /* 0x00000005080075a7 */ /* 0x000e62000800017f */
[----:B------:R-:W-:-:S05]  /*8280*/  VIADD R0, R7, 0x1 ;  /* 0x0000000107007836 */ /* 0x000fca0000000000 */
[----:B------:R-:W-:-:S04]  /*8290*/  ISETP.NE.AND P1, PT, R0, 0x12, PT ;  /* 0x000000120000780c */ /* 0x000fc80003f25270 */
[----:B------:R-:W-:Y:S02]  /*82a0*/  SEL R3, RZ, 0x1, P1 ;  /* 0x00000001ff037807 */ /* 0x000fe40000800000 */
[----:B------:R-:W-:Y:S02]  /*82b0*/  SEL R7, R0, RZ, P1 ;  /* 0x000000ff00077207 */ /* 0x000fe40000800000 */
[----:B0-----:R-:W-:-:S03]  /*82c0*/  LOP3.LUT R9, R6, R3, RZ, 0x3c, !PT ;  /* 0x0000000306097212 */ /* 0x001fc600078e3cff */
[----:B------:R-:W-:Y:S01]  /*82d0*/  IMAD R11, R7, 0x8, R2 ;  /* 0x00000008070b7824 */ /* 0x000fe200078e0202 */
[----:B------:R-:W-:Y:S01]  /*82e0*/  SHF.L.U32 R6, R9, 0x1f, RZ ;  /* 0x0000001f09067819 */ /* 0x000fe200000006ff */
[----:B-1----:R-:W-:Y:S06]  /*82f0*/  @!P0 BRA `(.L_x_200) ;  /* 0x0000000800108947 */ /* 0x002fec0003800000 */
.L_x_227:
[----:B------:R-:W1:Y:S01]  /*8300*/  SYNCS.PHASECHK.TRANS64.TRYWAIT P0, [R11+URZ], R6 ;  /* 0x000000060b0075a7 */ /* 0x000e62000800017f */
[----:B------:R-:W-:-:S05]  /*8310*/  VIADD R0, R7, 0x1 ;  /* 0x0000000107007836 */ /* 0x000fca0000000000 */
[----:B------:R-:W-:-:S04]  /*8320*/  ISETP.NE.AND P1, PT, R0, 0x12, PT ;  /* 0x000000120000780c */ /* 0x000fc80003f25270 */
[----:B------:R-:W-:Y:S02]  /*8330*/  SEL R4, RZ, 0x1, P1 ;  /* 0x00000001ff047807 */ /* 0x000fe40000800000 */
[----:B------:R-:W-:Y:S02]  /*8340*/  SEL R3, R0, RZ, P1 ;  /* 0x000000ff00037207 */ /* 0x000fe40000800000 */
[----:B------:R-:W-:Y:S01]  /*8350*/  LOP3.LUT R0, R9, R4, RZ, 0x3c, !PT ;  /* 0x0000000409007212 */ /* 0x000fe200078e3cff */
[----:B-1----:R-:W-:Y:S06]  /*8360*/  @!P0 BRA `(.L_x_201) ;  /* 0x0000000800088947 */ /* 0x002fec0003800000 */
.L_x_228:
[----:B------:R-:W-:Y:S01]  /*8370*/  IMAD R3, R3, 0x8, R2 ;  /* 0x0000000803037824 */ /* 0x000fe200078e0202 */
[----:B------:R-:W-:-:S07]  /*8380*/  SHF.L.U32 R0, R0, 0x1f, RZ ;  /* 0x0000001f00007819 */ /* 0x000fce00000006ff */
.L_x_202:
[----:B--2---:R2:W3:Y:S02]  /*8390*/  SYNCS.PHASECHK.TRANS64.TRYWAIT P0, [R3+URZ], R0 ;  /* 0x00000000030075a7 */ /* 0x0044e4000800017f */
[----:B---3--:R-:W-:Y:S05]  /*83a0*/  @!P0 NANOSLEEP.SYNCS 0x989680 ;  /* 0x009896800000895d */ /* 0x008fea0003900000 */
[----:B------:R-:W3:Y:S02]  /*83b0*/  @!P0 SYNCS.PHASECHK.TRANS64 P0, [R3+URZ], R0 ;  /* 0x00000000030085a7 */ /* 0x000ee4000800007f */
[----:B---3--:R-:W-:Y:S05]  /*83c0*/  @!P0 BRA `(.L_x_202) ;  /* 0xfffffffc00f08947 */ /* 0x008fea000383ffff */
.L_x_183:
[----:B------:R-:W-:Y:S05]  /*83d0*/  BSYNC B0 ;  /* 0x0000000000007941 */ /* 0x000fea0003800000 */
.L_x_182:
[----:B------:R-:W-:Y:S05]  /*83e0*/  EXIT ;  /* 0x000000000000794d */ /* 0x000fea0003800000 */
.L_x_20:
[----:B-1----:R1:W2:Y:S02]  /*83f0*/  SYNCS.PHASECHK.TRANS64.TRYWAIT P0, [R97+URZ], R0 ;  /* 0x00000000610075a7 */ /* 0x0022a4000800017f */
[----:B--2---:R-:W-:Y:S05]  /*8400*/  @!P0 NANOSLEEP.SYNCS 0x989680 ;  /* 0x009896800000895d */ /* 0x004fea0003900000 */
[----:B------:R-:W2:Y:S02]  /*8410*/  @!P0 SYNCS.PHASECHK.TRANS64 P0, [R97+URZ], R0 ;  /* 0x00000000610085a7 */ /* 0x000ea4000800007f */
[----:B--2---:R-:W-:Y:S05]  /*8420*/  @!P0 BRA `(.L_x_20) ;  /* 0xfffffffc00f08947 */ /* 0x004fea000383ffff */
[----:B------:R-:W-:Y:S05]  /*8430*/  BRA `(.L_x_203) ;  /* 0xffffff94004c7947 */ /* 0x000fea000383ffff */
.L_x_25:
[----:B--2---:R2:W3:Y:S02]  /*8440*/  SYNCS.PHASECHK.TRANS64.TRYWAIT P1, [R3+URZ], R0 ;  /* 0x00000000030075a7 */ /* 0x0044e4000802017f */
[----:B---3--:R-:W-:Y:S05]  /*8450*/  @!P1 NANOSLEEP.SYNCS 0x989680 ;  /* 0x009896800000995d */ /* 0x008fea0003900000 */
[----:B------:R-:W3:Y:S02]  /*8460*/  @!P1 SYNCS.PHASECHK.TRANS64 P1, [R3+URZ], R0 ;  /* 0x00000000030095a7 */ /* 0x000ee4000802007f */
[----:B---3--:R-:W-:Y:S05]  /*8470*/  @!P1 BRA `(.L_x_25) ;  /* 0xfffffffc00f09947 */ /* 0x008fea000383ffff */
[----:B------:R-:W-:Y:S05]  /*8480*/  BRA `(.L_x_24) ;  /* 0xffffff9400b07947 */ /* 0x000fea000383ffff */
.L_x_30:
[----:B--2---:R-:W-:-:S04]  /*8490*/  IMAD.U32 R5, RZ, RZ, UR4 ;  /* 0x00000004ff057e24 */ /* 0x004fc8000f8e00ff */
[----:B------:R2:W3:Y:S03]  /*84a0*/  SYNCS.PHASECHK.TRANS64.TRYWAIT P1, [R5+URZ], R4 ;  /* 0x00000004050075a7 */ /* 0x0004e6000802017f */
[----:B---3--:R-:W-:Y:S05]  /*84b0*/  @!P1 NANOSLEEP.SYNCS 0x989680 ;  /* 0x009896800000995d */ /* 0x008fea0003900000 */
[----:B------:R-:W3:Y:S02]  /*84c0*/  @!P1 SYNCS.PHASECHK.TRANS64 P1, [R5+URZ], R4 ;  /* 0x00000004050095a7 */ /* 0x000ee4000802007f */
[----:B---3--:R-:W-:Y:S05]  /*84d0*/  @!P1 BRA `(.L_x_30) ;  /* 0xfffffffc00ec9947 */ /* 0x008fea000383ffff */
[----:B------:R-:W-:Y:S05]  /*84e0*/  BRA `(.L_x_29) ;  /* 0xffffff9800287947 */ /* 0x000fea000383ffff */
.L_x_36:
[----:B-1----:R1:W2:Y:S02]  /*84f0*/  SYNCS.PHASECHK.TRANS64.TRYWAIT P0, [R97+URZ+0x10], R0 ;  /* 0x00001000610075a7 */ /* 0x0022a4000800017f */
[----:B--2---:R-:W-:Y:S05]  /*8500*/  @!P0 NANOSLEEP.SYNCS 0x989680 ;  /* 0x009896800000895d */ /* 0x004fea0003900000 */
[----:B------:R-:W2:Y:S02]  /*8510*/  @!P0 SYNCS.PHASECHK.TRANS64 P0, [R97+URZ+0x10], R0 ;  /* 0x00001000610085a7 */ /* 0x000ea4000800007f */
[----:B--2---:R-:W-:Y:S05]  /*8520*/  @!P0 BRA `(.L_x_36) ;  /* 0xfffffffc00f08947 */ /* 0x004fea000383ffff */
[----:B------:R-:W-:Y:S05]  /*8530*/  BRA `(.L_x_204) ;  /* 0xffffff9c00347947 */ /* 0x000fea000383ffff */
.L_x_169:
[----:B------:R-:W-:Y:S01]  /*8540*/  BSSY B1, `(.L_x_205) ;  /* 0x0000006000017945 */ /* 0x000fe20003800000 */
[----:B------:R-:W-:-:S07]  /*8550*/  IMAD.MOV.U32 R15, RZ, RZ, -0x1 ;  /* 0xffffffffff0f7424 */ /* 0x000fce00078e00ff */
[----:B-----5:R-:W-:Y:S05]  /*8560*/  WARPSYNC.COLLECTIVE R15, `(.L_x_206) ;  /* 0x000000000f0c7348 */ /* 0x020fea0003c00000 */
[----:B------:R-:W-:Y:S02]  /*8570*/  ELECT P6, UR62, PT ;  /* 0x00000000003e782f */ /* 0x000fe400038c0000 */
[----:B------:R-:W-:Y:S01]  /*8580*/  MOV R14, UR62 ;  /* 0x0000003e000e7c02 */ /* 0x000fe20008000f00 */
[----:B-----5:R-:W-:Y:S10]  /*8590*/  ENDCOLLECTIVE ;  /* 0x000000000000791b */ /* 0x020ff40003800000 */
.L_x_206:
[----:B------:R-:W-:Y:S05]  /*85a0*/  BSYNC B1 ;  /* 0x0000000000017941 */ /* 0x000fea0003800000 */
.L_x_205:
[----:B------:R-:W-:Y:S05]  /*85b0*/  BRA `(.L_x_207) ;  /* 0xffffffe400f47947 */ /* 0x000fea000383ffff */
.L_x_172:
[----:B0-----:R0:W1:Y:S02]  /*85c0*/  SYNCS.PHASECHK.TRANS64.TRYWAIT P1, [R10+URZ+0x90], R5 ;  /* 0x000090050a0075a7 */ /* 0x001064000802017f */
[----:B-1----:R-:W-:Y:S05]  /*85d0*/  @!P1 NANOSLEEP.SYNCS 0x989680 ;  /* 0x009896800000995d */ /* 0x002fea0003900000 */
[----:B------:R-:W1:Y:S02]  /*85e0*/  @!P1 SYNCS.PHASECHK.TRANS64 P1, [R10+URZ+0x90], R5 ;  /* 0x000090050a0095a7 */ /* 0x000e64000802007f */
[----:B-1----:R-:W-:Y:S05]  /*85f0*/  @!P1 BRA `(.L_x_172) ;  /* 0xfffffffc00f09947 */ /* 0x002fea000383ffff */
[----:B------:R-:W-:Y:S05]  /*8600*/  BRA `(.L_x_208) ;  /* 0xffffffe8002c7947 */ /* 0x000fea000383ffff */
.L_x_181:
[----:B------:R-:W-:Y:S01]  /*8610*/  BSSY B0, `(.L_x_209) ;  /* 0x0000006000007945 */ /* 0x000fe20003800000 */
[----:B------:R-:W-:-:S07]  /*8620*/  IMAD.MOV.U32 R15, RZ, RZ, -0x1 ;  /* 0xffffffffff0f7424 */ /* 0x000fce00078e00ff */
[----:B-----5:R-:W-:Y:S05]  /*8630*/  WARPSYNC.COLLECTIVE R15, `(.L_x_210) ;  /* 0x000000000f0c7348 */ /* 0x020fea0003c00000 */
[----:B------:R-:W-:Y:S02]  /*8640*/  ELECT P6, UR62, PT ;  /* 0x00000000003e782f */ /* 0x000fe400038c0000 */
[----:B------:R-:W-:Y:S01]  /*8650*/  MOV R14, UR62 ;  /* 0x0000003e000e7c02 */ /* 0x000fe20008000f00 */
[----:B-----5:R-:W-:Y:S10]  /*8660*/  ENDCOLLECTIVE ;  /* 0x000000000000791b */ /* 0x020ff40003800000 */
.L_x_210:
[----:B------:R-:W-:Y:S05]  /*8670*/  BSYNC B0 ;  /* 0x0000000000007941 */ /* 0x000fea0003800000 */
.L_x_209:
[----:B------:R-:W-:Y:S05]  /*8680*/  BRA `(.L_x_211) ;  /* 0xfffffff000ac7947 */ /* 0x000fea000383ffff */
.L_x_185:
[----:B0-----:R0:W1:Y:S02]  /*8690*/  SYNCS.PHASECHK.TRANS64.TRYWAIT P0, [R9+URZ], R4 ;  /* 0x00000004090075a7 */ /* 0x001064000800017f */
[----:B-1----:R-:W-:Y:S05]  /*86a0*/  @!P0 NANOSLEEP.SYNCS 0x989680 ;  /* 0x009896800000895d */ /* 0x002fea0003900000 */
[----:B------:R-:W1:Y:S02]  /*86b0*/  @!P0 SYNCS.PHASECHK.TRANS64 P0, [R9+URZ], R4 ;  /* 0x00000004090085a7 */ /* 0x000e64000800007f */
[----:B-1----:R-:W-:Y:S05]  /*86c0*/  @!P0 BRA `(.L_x_185) ;  /* 0xfffffffc00f08947 */ /* 0x002fea000383ffff */
[----:B------:R-:W-:Y:S05]  /*86d0*/  BRA `(.L_x_212) ;  /* 0xfffffff000ec7947 */ /* 0x000fea000383ffff */
.L_x_186:
[----:B0-----:R0:W1:Y:S02]  /*86e0*/  SYNCS.PHASECHK.TRANS64.TRYWAIT P0, [R8+URZ], R5 ;  /* 0x00000005080075a7 */ /* 0x001064000800017f */
[----:B-1----:R-:W-:Y:S05]  /*86f0*/  @!P0 NANOSLEEP.SYNCS 0x989680 ;  /* 0x009896800000895d */ /* 0x002fea0003900000 */
[----:B------:R-:W1:Y:S02]  /*8700*/  @!P0 SYNCS.PHASECHK.TRANS64 P0, [R8+URZ], R5 ;  /* 0x00000005080085a7 */ /* 0x000e64000800007f */
[----:B-1----:R-:W-:Y:S05]  /*8710*/  @!P0 BRA `(.L_x_186) ;  /* 0xfffffffc00f08947 */ /* 0x002fea000383ffff */
[----:B------:R-:W-:Y:S05]  /*8720*/  BRA `(.L_x_213) ;  /* 0xfffffff000fc7947 */ /* 0x000fea000383ffff */
.L_x_187:
[----:B0-----:R0:W1:Y:S02]  /*8730*/  SYNCS.PHASECHK.TRANS64.TRYWAIT P0, [R9+URZ], R4 ;  /* 0x00000004090075a7 */ /* 0x001064000800017f */
[----:B-1----:R-:W-:Y:S05]  /*8740*/  @!P0 NANOSLEEP.SYNCS 0x989680 ;  /* 0x009896800000895d */ /* 0x002fea0003900000 */
[----:B------:R-:W1:Y:S02]  /*8750*/  @!P0 SYNCS.PHASECHK.TRANS64 P0, [R9+URZ], R4 ;  /* 0x00000004090085a7 */ /* 0x000e64000800007f */
[----:B-1----:R-:W-:Y:S05]  /*8760*/  @!P0 BRA `(.L_x_187) ;  /* 0xfffffffc00f08947 */ /* 0x002fea000383ffff */
[----:B------:R-:W-:Y:S05]  /*8770*/  BRA `(.L_x_214) ;  /* 0xfffffff4000c7947 */ /* 0x000fea000383ffff */
.L_x_188:
[----:B0-----:R0:W1:Y:S02]  /*8780*/  SYNCS.PHASECHK.TRANS64.TRYWAIT P0, [R8+URZ], R5 ;  /* 0x00000005080075a7 */ /* 0x001064000800017f */
[----:B-1----:R-:W-:Y:S05]  /*8790*/  @!P0 NANOSLEEP.SYNCS 0x989680 ;  /* 0x009896800000895d */ /* 0x002fea0003900000 */
[----:B------:R-:W1:Y:S02]  /*87a0*/  @!P0 SYNCS.PHASECHK.TRANS64 P0, [R8+URZ], R5 ;  /* 0x00000005080085a7 */ /* 0x000e64000800007f */
[----:B-1----:R-:W-:Y:S05]  /*87b0*/  @!P0 BRA `(.L_x_188) ;  /* 0xfffffffc00f08947 */ /* 0x002fea000383ffff */
[----:B------:R-:W-:Y:S05]  /*87c0*/  BRA `(.L_x_215) ;  /* 0xfffffff4001c7947 */ /* 0x000fea000383ffff */
.L_x_189:
[----:B0-----:R0:W1:Y:S02]  /*87d0*/  SYNCS.PHASECHK.TRANS64.TRYWAIT P0, [R9+URZ], R4 ;  /* 0x00000004090075a7 */ /* 0x001064000800017f */
[----:B-1----:R-:W-:Y:S05]  /*87e0*/  @!P0 NANOSLEEP.SYNCS 0x989680 ;  /* 0x009896800000895d */ /* 0x002fea0003900000 */
[----:B------:R-:W1:Y:S02]  /*87f0*/  @!P0 SYNCS.PHASECHK.TRANS64 P0, [R9+URZ], R4 ;  /* 0x00000004090085a7 */ /* 0x000e64000800007f */
[----:B-1----:R-:W-:Y:S05]  /*8800*/  @!P0 BRA `(.L_x_189) ;  /* 0xfffffffc00f08947 */ /* 0x002fea000383ffff */
[----:B------:R-:W-:Y:S05]  /*8810*/  BRA `(.L_x_216) ;  /* 0xfffffff4002c7947 */ /* 0x000fea000383ffff */
.L_x_190:
[----:B0-----:R0:W1:Y:S02]  /*8820*/  SYNCS.PHASECHK.TRANS64.TRYWAIT P0, [R8+URZ], R5 ;  /* 0x00000005080075a7 */ /* 0x001064000800017f */
[----:B-1----:R-:W-:Y:S05]  /*8830*/  @!P0 NANOSLEEP.SYNCS 0x989680 ;  /* 0x009896800000895d */ /* 0x002fea0003900000 */
[----:B------:R-:W1:Y:S02]  /*8840*/  @!P0 SYNCS.PHASECHK.TRANS64 P0, [R8+URZ], R5 ;  /* 0x00000005080085a7 */ /* 0x000e64000800007f */
[----:B-1----:R-:W-:Y:S05]  /*8850*/  @!P0 BRA `(.L_x_190) ;  /* 0xfffffffc00f08947 */ /* 0x002fea000383ffff */
[----:B------:R-:W-:Y:S05]  /*8860*/  BRA `(.L_x_217) ;  /* 0xfffffff4003c7947 */ /* 0x000fea000383ffff */
.L_x_191:
[----:B0-----:R0:W1:Y:S02]  /*8870*/  SYNCS.PHASECHK.TRANS64.TRYWAIT P0, [R9+URZ], R4 ;  /* 0x00000004090075a7 */ /* 0x001064000800017f */
[----:B-1----:R-:W-:Y:S05]  /*8880*/  @!P0 NANOSLEEP.SYNCS 0x989680 ;  /* 0x009896800000895d */ /* 0x002fea0003900000 */
[----:B------:R-:W1:Y:S02]  /*8890*/  @!P0 SYNCS.PHASECHK.TRANS64 P0, [R9+URZ], R4 ;  /* 0x00000004090085a7 */ /* 0x000e64000800007f */
[----:B-1----:R-:W-:Y:S05]  /*88a0*/  @!P0 BRA `(.L_x_191) ;  /* 0xfffffffc00f08947 */ /* 0x002fea000383ffff */
[----:B------:R-:W-:Y:S05]  /*88b0*/  BRA `(.L_x_218) ;  /* 0xfffffff4004c7947 */ /* 0x000fea000383ffff */
.L_x_192:
[----:B0-----:R0:W1:Y:S02]  /*88c0*/  SYNCS.PHASECHK.TRANS64.TRYWAIT P0, [R8+URZ], R5 ;  /* 0x00000005080075a7 */ /* 0x001064000800017f */
[----:B-1----:R-:W-:Y:S05]  /*88d0*/  @!P0 NANOSLEEP.SYNCS 0x989680 ;  /* 0x009896800000895d */ /* 0x002fea0003900000 */
[----:B------:R-:W1:Y:S02]  /*88e0*/  @!P0 SYNCS.PHASECHK.TRANS64 P0, [R8+URZ], R5 ;  /* 0x00000005080085a7 */ /* 0x000e64000800007f */
[----:B-1----:R-:W-:Y:S05]  /*88f0*/  @!P0 BRA `(.L_x_192) ;  /* 0xfffffffc00f08947 */ /* 0x002fea000383ffff */
[----:B------:R-:W-:Y:S05]  /*8900*/  BRA `(.L_x_219) ;  /* 0xfffffff4005c7947 */ /* 0x000fea000383ffff */
.L_x_193:
[----:B0-----:R0:W1:Y:S02]  /*8910*/  SYNCS.PHASECHK.TRANS64.TRYWAIT P0, [R9+URZ], R4 ;  /* 0x00000004090075a7 */ /* 0x001064000800017f */
[----:B-1----:R-:W-:Y:S05]  /*8920*/  @!P0 NANOSLEEP.SYNCS 0x989680 ;  /* 0x009896800000895d */ /* 0x002fea0003900000 */
[----:B------:R-:W1:Y:S02]  /*8930*/  @!P0 SYNCS.PHASECHK.TRANS64 P0, [R9+URZ], R4 ;  /* 0x00000004090085a7 */ /* 0x000e64000800007f */
[----:B-1----:R-:W-:Y:S05]  /*8940*/  @!P0 BRA `(.L_x_193) ;  /* 0xfffffffc00f08947 */ /* 0x002fea000383ffff */
[----:B------:R-:W-:Y:S05]  /*8950*/  BRA `(.L_x_220) ;  /* 0xfffffff4006c7947 */ /* 0x000fea000383ffff */
.L_x_194:
[----:B0-----:R0:W1:Y:S02]  /*8960*/  SYNCS.PHASECHK.TRANS64.TRYWAIT P0, [R8+URZ], R5 ;  /* 0x00000005080075a7 */ /* 0x001064000800017f */
[----:B-1----:R-:W-:Y:S05]  /*8970*/  @!P0 NANOSLEEP.SYNCS 0x989680 ;  /* 0x009896800000895d */ /* 0x002fea0003900000 */
[----:B------:R-:W1:Y:S02]  /*8980*/  @!P0 SYNCS.PHASECHK.TRANS64 P0, [R8+URZ], R5 ;  /* 0x00000005080085a7 */ /* 0x000e64000800007f */
[----:B-1----:R-:W-:Y:S05]  /*8990*/  @!P0 BRA `(.L_x_194) ;  /* 0xfffffffc00f08947 */ /* 0x002fea000383ffff */
[----:B------:R-:W-:Y:S05]  /*89a0*/  BRA `(.L_x_221) ;  /* 0xfffffff4007c7947 */ /* 0x000fea000383ffff */
.L_x_195:
[----:B0-----:R0:W1:Y:S02]  /*89b0*/  SYNCS.PHASECHK.TRANS64.TRYWAIT P0, [R9+URZ], R4 ;  /* 0x00000004090075a7 */ /* 0x001064000800017f */
[----:B-1----:R-:W-:Y:S05]  /*89c0*/  @!P0 NANOSLEEP.SYNCS 0x989680 ;  /* 0x009896800000895d */ /* 0x002fea0003900000 */
[----:B------:R-:W1:Y:S02]  /*89d0*/  @!P0 SYNCS.PHASECHK.TRANS64 P0, [R9+URZ], R4 ;  /* 0x00000004090085a7 */ /* 0x000e64000800007f */
[----:B-1----:R-:W-:Y:S05]  /*89e0*/  @!P0 BRA `(.L_x_195) ;  /* 0xfffffffc00f08947 */ /* 0x002fea000383ffff */
[----:B------:R-:W-:Y:S05]  /*89f0*/  BRA `(.L_x_222) ;  /* 0xfffffff4008c7947 */ /* 0x000fea000383ffff */
.L_x_196:
[----:B0-----:R0:W1:Y:S02]  /*8a00*/  SYNCS.PHASECHK.TRANS64.TRYWAIT P0, [R8+URZ], R5 ;  /* 0x00000005080075a7 */ /* 0x001064000800017f */
[----:B-1----:R-:W-:Y:S05]  /*8a10*/  @!P0 NANOSLEEP.SYNCS 0x989680 ;  /* 0x009896800000895d */ /* 0x002fea0003900000 */
[----:B------:R-:W1:Y:S02]  /*8a20*/  @!P0 SYNCS.PHASECHK.TRANS64 P0, [R8+URZ], R5 ;  /* 0x00000005080085a7 */ /* 0x000e64000800007f */
[----:B-1----:R-:W-:Y:S05]  /*8a30*/  @!P0 BRA `(.L_x_196) ;  /* 0xfffffffc00f08947 */ /* 0x002fea000383ffff */
[----:B------:R-:W-:Y:S05]  /*8a40*/  BRA `(.L_x_223) ;  /* 0xfffffff4009c7947 */ /* 0x000fea000383ffff */
.L_x_197:
[----:B0-----:R0:W1:Y:S02]  /*8a50*/  SYNCS.PHASECHK.TRANS64.TRYWAIT P0, [R9+URZ], R4 ;  /* 0x00000004090075a7 */ /* 0x001064000800017f */
[----:B-1----:R-:W-:Y:S05]  /*8a60*/  @!P0 NANOSLEEP.SYNCS 0x989680 ;  /* 0x009896800000895d */ /* 0x002fea0003900000 */
[----:B------:R-:W1:Y:S02]  /*8a70*/  @!P0 SYNCS.PHASECHK.TRANS64 P0, [R9+URZ], R4 ;  /* 0x00000004090085a7 */ /* 0x000e64000800007f */
[----:B-1----:R-:W-:Y:S05]  /*8a80*/  @!P0 BRA `(.L_x_197) ;  /* 0xfffffffc00f08947 */ /* 0x002fea000383ffff */
[----:B------:R-:W-:Y:S05]  /*8a90*/  BRA `(.L_x_224) ;  /* 0xfffffff400ac7947 */ /* 0x000fea000383ffff */
.L_x_198:
[----:B0-----:R0:W1:Y:S02]  /*8aa0*/  SYNCS.PHASECHK.TRANS64.TRYWAIT P0, [R8+URZ], R5 ;  /* 0x00000005080075a7 */ /* 0x001064000800017f */
[----:B-1----:R-:W-:Y:S05]  /*8ab0*/  @!P0 NANOSLEEP.SYNCS 0x989680 ;  /* 0x009896800000895d */ /* 0x002fea0003900000 */
[----:B------:R-:W1:Y:S02]  /*8ac0*/  @!P0 SYNCS.PHASECHK.TRANS64 P0, [R8+URZ], R5 ;  /* 0x00000005080085a7 */ /* 0x000e64000800007f */
[----:B-1----:R-:W-:Y:S05]  /*8ad0*/  @!P0 BRA `(.L_x_198) ;  /* 0xfffffffc00f08947 */ /* 0x002fea000383ffff */
[----:B------:R-:W-:Y:S05]  /*8ae0*/  BRA `(.L_x_225) ;  /* 0xfffffff400bc7947 */ /* 0x000fea000383ffff */
.L_x_199:
[----:B0-----:R0:W1:Y:S02]  /*8af0*/  SYNCS.PHASECHK.TRANS64.TRYWAIT P0, [R9+URZ], R4 ;  /* 0x00000004090075a7 */ /* 0x001064000800017f */
[----:B-1----:R-:W-:Y:S05]  /*8b00*/  @!P0 NANOSLEEP.SYNCS 0x989680 ;  /* 0x009896800000895d */ /* 0x002fea0003900000 */
[----:B------:R-:W1:Y:S02]  /*8b10*/  @!P0 SYNCS.PHASECHK.TRANS64 P0, [R9+URZ], R4 ;  /* 0x00000004090085a7 */ /* 0x000e64000800007f */
[----:B-1----:R-:W-:Y:S05]  /*8b20*/  @!P0 BRA `(.L_x_199) ;  /* 0xfffffffc00f08947 */ /* 0x002fea000383ffff */
[----:B------:R-:W-:Y:S05]  /*8b30*/  BRA `(.L_x_226) ;  /* 0xfffffff400cc7947 */ /* 0x000fea000383ffff */
.L_x_200:
[----:B0-----:R0:W1:Y:S02]  /*8b40*/  SYNCS.PHASECHK.TRANS64.TRYWAIT P0, [R8+URZ], R5 ;  /* 0x00000005080075a7 */ /* 0x001064000800017f */
[----:B-1----:R-:W-:Y:S05]  /*8b50*/  @!P0 NANOSLEEP.SYNCS 0x989680 ;  /* 0x009896800000895d */ /* 0x002fea0003900000 */
[----:B------:R-:W1:Y:S02]  /*8b60*/  @!P0 SYNCS.PHASECHK.TRANS64 P0, [R8+URZ], R5 ;  /* 0x00000005080085a7 */ /* 0x000e64000800007f */
[----:B-1----:R-:W-:Y:S05]  /*8b70*/  @!P0 BRA `(.L_x_200) ;  /* 0xfffffffc00f08947 */ /* 0x002fea000383ffff */
[----:B------:R-:W-:Y:S05]  /*8b80*/  BRA `(.L_x_227) ;  /* 0xfffffff400dc7947 */ /* 0x000fea000383ffff */
.L_x_201:
[----:B-1----:R1:W2:Y:S02]  /*8b90*/  SYNCS.PHASECHK.TRANS64.TRYWAIT P0, [R11+URZ], R6 ;  /* 0x000000060b0075a7 */ /* 0x0022a4000800017f */
[----:B--2---:R-:W-:Y:S05]  /*8ba0*/  @!P0 NANOSLEEP.SYNCS 0x989680 ;  /* 0x009896800000895d */ /* 0x004fea0003900000 */
[----:B------:R-:W2:Y:S02]  /*8bb0*/  @!P0 SYNCS.PHASECHK.TRANS64 P0, [R11+URZ], R6 ;  /* 0x000000060b0085a7 */ /* 0x000ea4000800007f */
[----:B--2---:R-:W-:Y:S05]  /*8bc0*/  @!P0 BRA `(.L_x_201) ;  /* 0xfffffffc00f08947 */ /* 0x004fea000383ffff */
[----:B------:R-:W-:Y:S05]  /*8bd0*/  BRA `(.L_x_228) ;  /* 0xfffffff400e47947 */ /* 0x000fea000383ffff */
.L_x_229:
[----:B------:R-:W-:-:S00]  /*8be0*/  BRA `(.L_x_229) ;  /* 0xfffffffc00fc7947 */ /* 0x000fc0000383ffff */
[----:B------:R-:W-:-:S00]  /*8bf0*/  NOP ;  /* 0x0000000000007918 */ /* 0x000fc00000000000 */
        /* <DEDUP_REMOVED lines=8> */
.L_x_230:


//--------------------- .nv.global.init           --------------------------
	.section	.nv.global.init,"aw",@progbits
.nv.global.init:
	.type		$str$22,@object
	.size		$str$22,($str$23 - $str$22)
$str$22:
        /*0000*/ 	.byte	0x6b, 0x5f, 0x74, 0x69, 0x6c, 0x65, 0x5f, 0x63, 0x6f, 0x75, 0x6e, 0x74, 0x20, 0x3e, 0x3d, 0x20
        /*0010*/ 	.byte	0x31, 0x00
	.type		$str$23,@object
	.size		$str$23,(__unnamed_1 - $str$23)
$str$23:
        /*0012*/ 	.byte	0x2f, 0x74, 0x6d, 0x70, 0x2f, 0x63, 0x75, 0x74, 0x6c, 0x61, 0x73, 0x73, 0x5f, 0x73, 0x77, 0x65
        /*0022*/ 	.byte	0x65, 0x70, 0x5f, 0x73, 0x72, 0x63, 0x2f, 0x69, 0x6e, 0x63, 0x6c, 0x75, 0x64, 0x65, 0x2f, 0x63
        /*0032*/ 	.byte	0x75, 0x74, 0x6c, 0x61, 0x73, 0x73, 0x2f, 0x67, 0x65, 0x6d, 0x6d, 0x2f, 0x63, 0x6f, 0x6c, 0x6c
        /*0042*/ 	.byte	0x65, 0x63, 0x74, 0x69, 0x76, 0x65, 0x2f, 0x73, 0x6d, 0x39, 0x30, 0x5f, 0x6d, 0x6d, 0x61, 0x5f
        /*0052*/ 	.byte	0x74, 0x6d, 0x61, 0x5f, 0x67, 0x6d, 0x6d, 0x61, 0x5f, 0x73, 0x73, 0x5f, 0x77, 0x61, 0x72, 0x70
        /*0062*/ 	.byte	0x73, 0x70, 0x65, 0x63, 0x69, 0x61, 0x6c, 0x69, 0x7a, 0x65, 0x64, 0x2e, 0x68, 0x70, 0x70, 0x00
	.type		__unnamed_1,@object
	.size		__unnamed_1,(.L_0 - __unnamed_1)
__unnamed_1:
        /*0072*/ 	.byte	0x76, 0x6f, 0x69, 0x64, 0x20, 0x63, 0x75, 0x74, 0x6c, 0x61, 0x73, 0x73, 0x3a, 0x3a, 0x67, 0x65
        /* <DEDUP_REMOVED lines=180> */
        /*0bc2*/ 	.byte	0x3a, 0x3a, 0x69, 0x64, 0x65, 0x6e, 0x74, 0x69, 0x74, 0x79, 0x5d, 0x00
.L_0:


//--------------------- .nv.shared._ZN7cutlass13device_kernelINS_4gemm6kernel13GemmUniversalIN4cute5tupleIJiiiiEEENS1_10collective13CollectiveMmaINS1_34MainloopSm90TmaGmmaWarpSpecializedILi18ENS5_IJNS4_1CILi4EEESB_NSA_ILi1EEEEEENS1_32KernelTmaWarpSpecializedPingpongEEENS5_IJNSA_ILi64EEENSA_ILi128EEENSA_ILi32EEEEEENS_6half_tENS5_IJlSC_lEEESK_SL_NS4_8TiledMMAINS4_8MMA_AtomIJNS4_4SM904GMMA26MMA_64x128x16_F32F16F16_SSILNSP_5MajorE0ELSR_0ELNSP_7ScaleInE1ELSS_1EEEEEENS4_6LayoutINS5_IJSC_SC_SC_EEENS5_IJNSA_ILi0EEESX_SX_EEEEENS5_IJNS4_10UnderscoreES10_S10_EEEEENS4_23SM90_TMA_LOAD_MULTICASTENS4_14ComposedLayoutINS4_7SwizzleILi2ELi4ELi3EEENS4_18smem_ptr_flag_bitsILi16EEENSV_INS5_IJNSA_ILi8EEESI_EEENS5_IJSI_SC_EEEEEEEvNS4_8identityES13_S1D_vS1E_EENS_8epilogue10collective6detail29Sm90TmaWarpSpecializedAdapterINS1H_15DefaultEpilogueISK_SL_SL_NS1G_6thread17LinearCombinationISK_Li1EffLNS1L_9ScaleType4KindE0ELNS_15FloatRoundStyleE2ESK_EENS1_15EpilogueDefaultEEEEEvvEEEEvNT_6ParamsE --------------------------
	.section	.nv.shared._ZN7cutlass13device_kernelINS_4gemm6kernel13GemmUniversalIN4cute5tupleIJiiiiEEENS1_10collective13CollectiveMmaINS1_34MainloopSm90TmaGmmaWarpSpecializedILi18ENS5_IJNS4_1CILi4EEESB_NSA_ILi1EEEEEENS1_32KernelTmaWarpSpecializedPingpongEEENS5_IJNSA_ILi64EEENSA_ILi128EEENSA_ILi32EEEEEENS_6half_tENS5_IJlSC_lEEESK_SL_NS4_8TiledMMAINS4_8MMA_AtomIJNS4_4SM904GMMA26MMA_64x128x16_F32F16F16_SSILNSP_5MajorE0ELSR_0ELNSP_7ScaleInE1ELSS_1EEEEEENS4_6LayoutINS5_IJSC_SC_SC_EEENS5_IJNSA_ILi0EEESX_SX_EEEEENS5_IJNS4_10UnderscoreES10_S10_EEEEENS4_23SM90_TMA_LOAD_MULTICASTENS4_14ComposedLayoutINS4_7SwizzleILi2ELi4ELi3EEENS4_18smem_ptr_flag_bitsILi16EEENSV_INS5_IJNSA_ILi8EEESI_EEENS5_IJSI_SC_EEEEEEEvNS4_8identityES13_S1D_vS1E_EENS_8epilogue10collective6detail29Sm90TmaWarpSpecializedAdapterINS1H_15DefaultEpilogueISK_SL_SL_NS1G_6thread17LinearCombinationISK_Li1EffLNS1L_9ScaleType4KindE0ELNS_15FloatRoundStyleE2ESK_EENS1_15EpilogueDefaultEEEEEvvEEEEvNT_6ParamsE,"aw",@nobits
	.sectionflags	@""
	.align	16
	.zero		1024


//--------------------- .nv.shared.reserved.0     --------------------------
	.section	.nv.shared.reserved.0,"aw",@nobits
	.weak		__nv_reservedSMEM_offset_0_alias
	.size		__nv_reservedSMEM_offset_0_alias, 0, 0
	.other		__nv_reservedSMEM_offset_0_alias,@"STO_CUDA_RESERVED_SHARED STV_DEFAULT"
__nv_reservedSMEM_offset_0_alias:
	.zero		0


//--------------------- .nv.global                --------------------------
	.section	.nv.global,"aw",@nobits
.nv.global:
	.type		_ZN40_INTERNAL_52c5c655_4_k_cu_67d826cd_268124cute1_E,@object
	.size		_ZN40_INTERNAL_52c5c655_4_k_cu_67d826cd_268124cute1_E,(_ZN40_INTERNAL_52c5c655_4_k_cu_67d826cd_268124cuda3std3__45__cpo6cbeginE - _ZN40_INTERNAL_52c5c655_4_k_cu_67d826cd_268124cute1_E)
_ZN40_INTERNAL_52c5c655_4_k_cu_67d826cd_268124cute1_E:
	.zero		1
	.type		_ZN40_INTERNAL_52c5c655_4_k_cu_67d826cd_268124cuda3std3__45__cpo6cbeginE,@object
	.size		_ZN40_INTERNAL_52c5c655_4_k_cu_67d826cd_268124cuda3std3__45__cpo6cbeginE,(_ZN40_INTERNAL_52c5c655_4_k_cu_67d826cd_268124cuda3std3__48in_placeE - _ZN40_INTERNAL_52c5c655_4_k_cu_67d826cd_268124cuda3std3__45__cpo6cbeginE)
_ZN40_INTERNAL_52c5c655_4_k_cu_67d826cd_268124cuda3std3__45__cpo6cbeginE:
	.zero		1
	.type		_ZN40_INTERNAL_52c5c655_4_k_cu_67d826cd_268124cuda3std3__48in_placeE,@object
	.size		_ZN40_INTERNAL_52c5c655_4_k_cu_67d826cd_268124cuda3std3__48in_placeE,(_ZN40_INTERNAL_52c5c655_4_k_cu_67d826cd_268124cuda3std6ranges3__45__cpo9iter_moveE - _ZN40_INTERNAL_52c5c655_4_k_cu_67d826cd_268124cuda3std3__48in_placeE)
_ZN40_INTERNAL_52c5c655_4_k_cu_67d826cd_268124cuda3std3__48in_placeE:
	.zero		1
	.type		_ZN40_INTERNAL_52c5c655_4_k_cu_67d826cd_268124cuda3std6ranges3__45__cpo9iter_moveE,@object
	.size		_ZN40_INTERNAL_52c5c655_4_k_cu_67d826cd_268124cuda3std6ranges3__45__cpo9iter_moveE,(_ZN40_INTERNAL_52c5c655_4_k_cu_67d826cd_268124cuda3std3__45__cpo5beginE - _ZN40_INTERNAL_52c5c655_4_k_cu_67d826cd_268124cuda3std6ranges3__45__cpo9iter_moveE)
_ZN40_INTERNAL_52c5c655_4_k_cu_67d826cd_268124cuda3std6ranges3__45__cpo9iter_moveE:
	.zero		1
	.type		_ZN40_INTERNAL_52c5c655_4_k_cu_67d826cd_268124cuda3std3__45__cpo5beginE,@object
	.size		_ZN40_INTERNAL_52c5c655_4_k_cu_67d826cd_268124cuda3std3__45__cpo5beginE,(_ZN40_INTERNAL_52c5c655_4_k_cu_67d826cd_268124cuda3std3__442_GLOBAL__N__52c5c655_4_k_cu_67d826cd_268126ignoreE - _ZN40_INTERNAL_52c5c655_4_k_cu_67d826cd_268124cuda3std3__45__cpo5beginE)
_ZN40_INTERNAL_52c5c655_4_k_cu_67d826cd_268124cuda3std3__45__cpo5beginE:
	.zero		1
	.type		_ZN40_INTERNAL_52c5c655_4_k_cu_67d826cd_268124cuda3std3__442_GLOBAL__N__52c5c655_4_k_cu_67d826cd_268126ignoreE,@object
	.size		_ZN40_INTERNAL_52c5c655_4_k_cu_67d826cd_268124cuda3std3__442_GLOBAL__N__52c5c655_4_k_cu_67d826cd_268126ignoreE,(_ZN40_INTERNAL_52c5c655_4_k_cu_67d826cd_268124cute7productE - _ZN40_INTERNAL_52c5c655_4_k_cu_67d826cd_268124cuda3std3__442_GLOBAL__N__52c5c655_4_k_cu_67d826cd_268126ignoreE)
_ZN40_INTERNAL_52c5c655_4_k_cu_67d826cd_268124cuda3std3__442_GLOBAL__N__52c5c655_4_k_cu_67d826cd_268126ignoreE:
	.zero		1
	.type		_ZN40_INTERNAL_52c5c655_4_k_cu_67d826cd_268124cute7productE,@object
	.size		_ZN40_INTERNAL_52c5c655_4_k_cu_67d826cd_268124cute7productE,(_ZN40_INTERNAL_52c5c655_4_k_cu_67d826cd_268124cuda3std3__45__cpo3endE - _ZN40_INTERNAL_52c5c655_4_k_cu_67d826cd_268124cute7productE)
_ZN40_INTERNAL_52c5c655_4_k_cu_67d826cd_268124cute7productE:
	.zero		1
	.type		_ZN40_INTERNAL_52c5c655_4_k_cu_67d826cd_268124cuda3std3__45__cpo3endE,@object
	.size		_ZN40_INTERNAL_52c5c655_4_k_cu_67d826cd_268124cuda3std3__45__cpo3endE,(_ZN40_INTERNAL_52c5c655_4_k_cu_67d826cd_268124cuda3std3__419piecewise_constructE - _ZN40_INTERNAL_52c5c655_4_k_cu_67d826cd_268124cuda3std3__45__cpo3endE)
_ZN40_INTERNAL_52c5c655_4_k_cu_67d826cd_268124cuda3std3__45__cpo3endE:
	.zero		1
	.type		_ZN40_INTERNAL_52c5c655_4_k_cu_67d826cd_268124cuda3std3__419piecewise_constructE,@object
	.size		_ZN40_INTERNAL_52c5c655_4_k_cu_67d826cd_268124cuda3std3__419piecewise_constructE,(_ZN40_INTERNAL_52c5c655_4_k_cu_67d826cd_268124cuda3std3__45__cpo4cendE - _ZN40_INTERNAL_52c5c655_4_k_cu_67d826cd_268124cuda3std3__419piecewise_constructE)
_ZN40_INTERNAL_52c5c655_4_k_cu_67d826cd_268124cuda3std3__419piecewise_constructE:
	.zero		1
	.type		_ZN40_INTERNAL_52c5c655_4_k_cu_67d826cd_268124cuda3std3__45__cpo4cendE,@object
	.size		_ZN40_INTERNAL_52c5c655_4_k_cu_67d826cd_268124cuda3std3__45__cpo4cendE,(_ZN40_INTERNAL_52c5c655_4_k_cu_67d826cd_268124cuda3std6ranges3__45__cpo4swapE - _ZN40_INTERNAL_52c5c655_4_k_cu_67d826cd_268124cuda3std3__45__cpo4cendE)
_ZN40_INTERNAL_52c5c655_4_k_cu_67d826cd_268124cuda3std3__45__cpo4cendE:
	.zero		1
	.type		_ZN40_INTERNAL_52c5c655_4_k_cu_67d826cd_268124cuda3std6ranges3__45__cpo4swapE,@object
	.size		_ZN40_INTERNAL_52c5c655_4_k_cu_67d826cd_268124cuda3std6ranges3__45__cpo4swapE,(.L_8 - _ZN40_INTERNAL_52c5c655_4_k_cu_67d826cd_268124cuda3std6ranges3__45__cpo4swapE)
_ZN40_INTERNAL_52c5c655_4_k_cu_67d826cd_268124cuda3std6ranges3__45__cpo4swapE:
	.zero		1
.L_8:


//--------------------- .nv.constant0._ZN7cutlass13device_kernelINS_4gemm6kernel13GemmUniversalIN4cute5tupleIJiiiiEEENS1_10collective13CollectiveMmaINS1_34MainloopSm90TmaGmmaWarpSpecializedILi18ENS5_IJNS4_1CILi4EEESB_NSA_ILi1EEEEEENS1_32KernelTmaWarpSpecializedPingpongEEENS5_IJNSA_ILi64EEENSA_ILi128EEENSA_ILi32EEEEEENS_6half_tENS5_IJlSC_lEEESK_SL_NS4_8TiledMMAINS4_8MMA_AtomIJNS4_4SM904GMMA26MMA_64x128x16_F32F16F16_SSILNSP_5MajorE0ELSR_0ELNSP_7ScaleInE1ELSS_1EEEEEENS4_6LayoutINS5_IJSC_SC_SC_EEENS5_IJNSA_ILi0EEESX_SX_EEEEENS5_IJNS4_10UnderscoreES10_S10_EEEEENS4_23SM90_TMA_LOAD_MULTICASTENS4_14ComposedLayoutINS4_7SwizzleILi2ELi4ELi3EEENS4_18smem_ptr_flag_bitsILi16EEENSV_INS5_IJNSA_ILi8EEESI_EEENS5_IJSI_SC_EEEEEEEvNS4_8identityES13_S1D_vS1E_EENS_8epilogue10collective6detail29Sm90TmaWarpSpecializedAdapterINS1H_15DefaultEpilogueISK_SL_SL_NS1G_6thread17LinearCombinationISK_Li1EffLNS1L_9ScaleType4KindE0ELNS_15FloatRoundStyleE2ESK_EENS1_15EpilogueDefaultEEEEEvvEEEEvNT_6ParamsE --------------------------
	.section	.nv.constant0._ZN7cutlass13device_kernelINS_4gemm6kernel13GemmUniversalIN4cute5tupleIJiiiiEEENS1_10collective13CollectiveMmaINS1_34MainloopSm90TmaGmmaWarpSpecializedILi18ENS5_IJNS4_1CILi4EEESB_NSA_ILi1EEEEEENS1_32KernelTmaWarpSpecializedPingpongEEENS5_IJNSA_ILi64EEENSA_ILi128EEENSA_ILi32EEEEEENS_6half_tENS5_IJlSC_lEEESK_SL_NS4_8TiledMMAINS4_8MMA_AtomIJNS4_4SM904GMMA26MMA_64x128x16_F32F16F16_SSILNSP_5MajorE0ELSR_0ELNSP_7ScaleInE1ELSS_1EEEEEENS4_6LayoutINS5_IJSC_SC_SC_EEENS5_IJNSA_ILi0EEESX_SX_EEEEENS5_IJNS4_10UnderscoreES10_S10_EEEEENS4_23SM90_TMA_LOAD_MULTICASTENS4_14ComposedLayoutINS4_7SwizzleILi2ELi4ELi3EEENS4_18smem_ptr_flag_bitsILi16EEENSV_INS5_IJNSA_ILi8EEESI_EEENS5_IJSI_SC_EEEEEEEvNS4_8identityES13_S1D_vS1E_EENS_8epilogue10collective6detail29Sm90TmaWarpSpecializedAdapterINS1H_15DefaultEpilogueISK_SL_SL_NS1G_6thread17LinearCombinationISK_Li1EffLNS1L_9ScaleType4KindE0ELNS_15FloatRoundStyleE2ESK_EENS1_15EpilogueDefaultEEEEEvvEEEEvNT_6ParamsE,"a",@progbits
	.sectionflags	@""
	.align	4
.nv.constant0._ZN7cutlass13device_kernelINS_4gemm6kernel13GemmUniversalIN4cute5tupleIJiiiiEEENS1_10collective13CollectiveMmaINS1_34MainloopSm90TmaGmmaWarpSpecializedILi18ENS5_IJNS4_1CILi4EEESB_NSA_ILi1EEEEEENS1_32KernelTmaWarpSpecializedPingpongEEENS5_IJNSA_ILi64EEENSA_ILi128EEENSA_ILi32EEEEEENS_6half_tENS5_IJlSC_lEEESK_SL_NS4_8TiledMMAINS4_8MMA_AtomIJNS4_4SM904GMMA26MMA_64x128x16_F32F16F16_SSILNSP_5MajorE0ELSR_0ELNSP_7ScaleInE1ELSS_1EEEEEENS4_6LayoutINS5_IJSC_SC_SC_EEENS5_IJNSA_ILi0EEESX_SX_EEEEENS5_IJNS4_10UnderscoreES10_S10_EEEEENS4_23SM90_TMA_LOAD_MULTICASTENS4_14ComposedLayoutINS4_7SwizzleILi2ELi4ELi3EEENS4_18smem_ptr_flag_bitsILi16EEENSV_INS5_IJNSA_ILi8EEESI_EEENS5_IJSI_SC_EEEEEEEvNS4_8identityES13_S1D_vS1E_EENS_8epilogue10collective6detail29Sm90TmaWarpSpecializedAdapterINS1H_15DefaultEpilogueISK_SL_SL_NS1G_6thread17LinearCombinationISK_Li1EffLNS1L_9ScaleType4KindE0ELNS_15FloatRoundStyleE2ESK_EENS1_15EpilogueDefaultEEEEEvvEEEEvNT_6ParamsE:
	.zero		1664


//--------------------- SYMBOLS --------------------------

	.type		.nv.reservedSmem.offset0,@object
	.size		.nv.reservedSmem.offset0,0x4
	.type		__assertfail,@function
